//
// Generated by NVIDIA NVVM Compiler
//
// Compiler Build ID: CL-36424714
// Cuda compilation tools, release 13.0, V13.0.88
// Based on NVVM 20.0.0
//

.version 9.0
.target sm_100
.address_size 64

	// .globl	_Z17inter_swap_kernelPiS_PfS0_S_S_iiS_P9swap_dataS_i
.extern .func  (.param .b64 func_retval0) malloc
(
	.param .b64 malloc_param_0
)
;
.extern .func free
(
	.param .b64 free_param_0
)
;

.visible .entry _Z17inter_swap_kernelPiS_PfS0_S_S_iiS_P9swap_dataS_i(
	.param .u64 .ptr .align 1 _Z17inter_swap_kernelPiS_PfS0_S_S_iiS_P9swap_dataS_i_param_0,
	.param .u64 .ptr .align 1 _Z17inter_swap_kernelPiS_PfS0_S_S_iiS_P9swap_dataS_i_param_1,
	.param .u64 .ptr .align 1 _Z17inter_swap_kernelPiS_PfS0_S_S_iiS_P9swap_dataS_i_param_2,
	.param .u64 .ptr .align 1 _Z17inter_swap_kernelPiS_PfS0_S_S_iiS_P9swap_dataS_i_param_3,
	.param .u64 .ptr .align 1 _Z17inter_swap_kernelPiS_PfS0_S_S_iiS_P9swap_dataS_i_param_4,
	.param .u64 .ptr .align 1 _Z17inter_swap_kernelPiS_PfS0_S_S_iiS_P9swap_dataS_i_param_5,
	.param .u32 _Z17inter_swap_kernelPiS_PfS0_S_S_iiS_P9swap_dataS_i_param_6,
	.param .u32 _Z17inter_swap_kernelPiS_PfS0_S_S_iiS_P9swap_dataS_i_param_7,
	.param .u64 .ptr .align 1 _Z17inter_swap_kernelPiS_PfS0_S_S_iiS_P9swap_dataS_i_param_8,
	.param .u64 .ptr .align 1 _Z17inter_swap_kernelPiS_PfS0_S_S_iiS_P9swap_dataS_i_param_9,
	.param .u64 .ptr .align 1 _Z17inter_swap_kernelPiS_PfS0_S_S_iiS_P9swap_dataS_i_param_10,
	.param .u32 _Z17inter_swap_kernelPiS_PfS0_S_S_iiS_P9swap_dataS_i_param_11
)
{
	.reg .pred 	%p<16>;
	.reg .b32 	%r<43>;
	.reg .b32 	%f<61>;
	.reg .b64 	%rd<70>;

	ld.param.u64 	%rd21, [_Z17inter_swap_kernelPiS_PfS0_S_S_iiS_P9swap_dataS_i_param_0];
	ld.param.u64 	%rd22, [_Z17inter_swap_kernelPiS_PfS0_S_S_iiS_P9swap_dataS_i_param_1];
	ld.param.u64 	%rd23, [_Z17inter_swap_kernelPiS_PfS0_S_S_iiS_P9swap_dataS_i_param_2];
	ld.param.u64 	%rd24, [_Z17inter_swap_kernelPiS_PfS0_S_S_iiS_P9swap_dataS_i_param_3];
	ld.param.u64 	%rd25, [_Z17inter_swap_kernelPiS_PfS0_S_S_iiS_P9swap_dataS_i_param_4];
	ld.param.u64 	%rd26, [_Z17inter_swap_kernelPiS_PfS0_S_S_iiS_P9swap_dataS_i_param_5];
	ld.param.u32 	%r19, [_Z17inter_swap_kernelPiS_PfS0_S_S_iiS_P9swap_dataS_i_param_6];
	ld.param.u32 	%r21, [_Z17inter_swap_kernelPiS_PfS0_S_S_iiS_P9swap_dataS_i_param_7];
	ld.param.u64 	%rd27, [_Z17inter_swap_kernelPiS_PfS0_S_S_iiS_P9swap_dataS_i_param_8];
	ld.param.u64 	%rd19, [_Z17inter_swap_kernelPiS_PfS0_S_S_iiS_P9swap_dataS_i_param_9];
	ld.param.u64 	%rd20, [_Z17inter_swap_kernelPiS_PfS0_S_S_iiS_P9swap_dataS_i_param_10];
	ld.param.u32 	%r20, [_Z17inter_swap_kernelPiS_PfS0_S_S_iiS_P9swap_dataS_i_param_11];
	cvta.to.global.u64 	%rd1, %rd24;
	cvta.to.global.u64 	%rd2, %rd23;
	cvta.to.global.u64 	%rd3, %rd21;
	cvta.to.global.u64 	%rd4, %rd22;
	cvta.to.global.u64 	%rd5, %rd27;
	cvta.to.global.u64 	%rd6, %rd26;
	cvta.to.global.u64 	%rd7, %rd25;
	mov.u32 	%r22, %tid.x;
	mov.u32 	%r23, %ctaid.x;
	mov.u32 	%r24, %ntid.x;
	mad.lo.s32 	%r1, %r23, %r24, %r22;
	setp.lt.s32 	%p1, %r1, 1;
	setp.ge.s32 	%p2, %r1, %r21;
	or.pred  	%p3, %p1, %p2;
	@%p3 bra 	$L__BB0_16;
	cvta.to.global.u64 	%rd28, %rd20;
	mul.wide.u32 	%rd29, %r1, 4;
	add.s64 	%rd30, %rd28, %rd29;
	ld.global.u32 	%r2, [%rd30];
	add.s64 	%rd8, %rd7, %rd29;
	ld.global.u32 	%r25, [%rd8];
	add.s32 	%r26, %r25, %r19;
	mul.wide.s32 	%rd31, %r2, 4;
	add.s64 	%rd32, %rd6, %rd31;
	ld.global.u32 	%r27, [%rd32];
	sub.s32 	%r3, %r26, %r27;
	add.s64 	%rd33, %rd5, %rd31;
	ld.global.u32 	%r28, [%rd33];
	setp.lt.s32 	%p4, %r28, 2;
	@%p4 bra 	$L__BB0_16;
	add.s64 	%rd35, %rd4, %rd31;
	ld.global.u32 	%r37, [%rd35];
	setp.eq.s32 	%p5, %r1, %r37;
	@%p5 bra 	$L__BB0_3;
	bra.uni 	$L__BB0_4;
$L__BB0_3:
	add.s64 	%rd42, %rd3, %rd29;
	ld.global.u32 	%r38, [%rd42];
	mov.b64 	%rd69, 0;
	bra.uni 	$L__BB0_6;
$L__BB0_4:
	cvt.s64.s32 	%rd69, %r37;
	mul.wide.s32 	%rd36, %r37, 4;
	add.s64 	%rd37, %rd3, %rd36;
	ld.global.u32 	%r37, [%rd37];
	setp.ne.s32 	%p6, %r37, %r1;
	@%p6 bra 	$L__BB0_4;
	add.s64 	%rd39, %rd3, %rd29;
	ld.global.u32 	%r38, [%rd39];
$L__BB0_6:
	add.s32 	%r39, %r2, 1;
	setp.ge.s32 	%p7, %r39, %r20;
	@%p7 bra 	$L__BB0_16;
	shl.b64 	%rd43, %rd69, 2;
	add.s64 	%rd11, %rd2, %rd43;
	add.s64 	%rd12, %rd1, %rd43;
	mul.wide.s32 	%rd44, %r38, 4;
	add.s64 	%rd13, %rd2, %rd44;
	add.s64 	%rd14, %rd1, %rd44;
	add.s64 	%rd15, %rd1, %rd29;
	cvta.to.global.u64 	%rd46, %rd19;
	mul.wide.u32 	%rd47, %r1, 32;
	add.s64 	%rd48, %rd46, %rd47;
	add.s64 	%rd16, %rd48, 24;
$L__BB0_8:
	mul.wide.s32 	%rd49, %r39, 4;
	add.s64 	%rd50, %rd5, %rd49;
	ld.global.u32 	%r29, [%rd50];
	setp.lt.s32 	%p8, %r29, 2;
	@%p8 bra 	$L__BB0_15;
	add.s64 	%rd52, %rd4, %rd49;
	ld.global.u32 	%r40, [%rd52];
	setp.eq.s32 	%p9, %r40, 0;
	@%p9 bra 	$L__BB0_15;
	mov.b32 	%r41, 0;
$L__BB0_11:
	mov.u32 	%r13, %r41;
	mov.u32 	%r41, %r40;
	mul.wide.s32 	%rd53, %r41, 4;
	add.s64 	%rd17, %rd3, %rd53;
	ld.global.u32 	%r40, [%rd17];
	add.s64 	%rd54, %rd7, %rd53;
	ld.global.u32 	%r31, [%rd54];
	add.s32 	%r33, %r31, %r19;
	mul.wide.s32 	%rd55, %r39, 4;
	add.s64 	%rd56, %rd6, %rd55;
	ld.global.u32 	%r34, [%rd56];
	sub.s32 	%r35, %r33, %r34;
	ld.global.u32 	%r36, [%rd8];
	setp.gt.s32 	%p10, %r36, %r35;
	setp.gt.s32 	%p11, %r31, %r3;
	or.pred  	%p12, %p10, %p11;
	@%p12 bra 	$L__BB0_14;
	ld.global.f32 	%f3, [%rd11];
	mul.wide.s32 	%rd57, %r41, 4;
	add.s64 	%rd58, %rd2, %rd57;
	ld.global.f32 	%f4, [%rd58];
	sub.f32 	%f5, %f3, %f4;
	ld.global.f32 	%f6, [%rd12];
	add.s64 	%rd59, %rd1, %rd57;
	ld.global.f32 	%f7, [%rd59];
	sub.f32 	%f8, %f6, %f7;
	mul.f32 	%f9, %f8, %f8;
	fma.rn.f32 	%f10, %f5, %f5, %f9;
	sqrt.rn.f32 	%f11, %f10;
	ld.global.f32 	%f12, [%rd13];
	sub.f32 	%f13, %f4, %f12;
	ld.global.f32 	%f14, [%rd14];
	sub.f32 	%f15, %f7, %f14;
	mul.f32 	%f16, %f15, %f15;
	fma.rn.f32 	%f17, %f13, %f13, %f16;
	sqrt.rn.f32 	%f18, %f17;
	add.f32 	%f19, %f11, %f18;
	mul.wide.u32 	%rd60, %r1, 4;
	add.s64 	%rd61, %rd2, %rd60;
	ld.global.f32 	%f20, [%rd61];
	sub.f32 	%f21, %f3, %f20;
	ld.global.f32 	%f22, [%rd15];
	sub.f32 	%f23, %f6, %f22;
	mul.f32 	%f24, %f23, %f23;
	fma.rn.f32 	%f25, %f21, %f21, %f24;
	sqrt.rn.f32 	%f26, %f25;
	sub.f32 	%f27, %f20, %f12;
	sub.f32 	%f28, %f22, %f14;
	mul.f32 	%f29, %f28, %f28;
	fma.rn.f32 	%f30, %f27, %f27, %f29;
	sqrt.rn.f32 	%f31, %f30;
	add.f32 	%f32, %f26, %f31;
	sub.f32 	%f1, %f19, %f32;
	mul.wide.s32 	%rd62, %r13, 4;
	add.s64 	%rd63, %rd2, %rd62;
	ld.global.f32 	%f33, [%rd63];
	sub.f32 	%f34, %f33, %f20;
	add.s64 	%rd64, %rd1, %rd62;
	ld.global.f32 	%f35, [%rd64];
	sub.f32 	%f36, %f35, %f22;
	mul.f32 	%f37, %f36, %f36;
	fma.rn.f32 	%f38, %f34, %f34, %f37;
	sqrt.rn.f32 	%f39, %f38;
	mul.wide.s32 	%rd65, %r40, 4;
	add.s64 	%rd66, %rd2, %rd65;
	ld.global.f32 	%f40, [%rd66];
	sub.f32 	%f41, %f20, %f40;
	add.s64 	%rd67, %rd1, %rd65;
	ld.global.f32 	%f42, [%rd67];
	sub.f32 	%f43, %f22, %f42;
	mul.f32 	%f44, %f43, %f43;
	fma.rn.f32 	%f45, %f41, %f41, %f44;
	sqrt.rn.f32 	%f46, %f45;
	add.f32 	%f47, %f39, %f46;
	sub.f32 	%f48, %f33, %f4;
	sub.f32 	%f49, %f35, %f7;
	mul.f32 	%f50, %f49, %f49;
	fma.rn.f32 	%f51, %f48, %f48, %f50;
	sqrt.rn.f32 	%f52, %f51;
	sub.f32 	%f53, %f4, %f40;
	sub.f32 	%f54, %f7, %f42;
	mul.f32 	%f55, %f54, %f54;
	fma.rn.f32 	%f56, %f53, %f53, %f55;
	sqrt.rn.f32 	%f57, %f56;
	add.f32 	%f58, %f52, %f57;
	sub.f32 	%f2, %f47, %f58;
	add.f32 	%f59, %f1, %f2;
	mul.f32 	%f60, %f59, 0f42C80000;
	cvt.rzi.s64.f32 	%rd18, %f60;
	ld.global.u64 	%rd68, [%rd16];
	setp.ge.s64 	%p13, %rd18, %rd68;
	@%p13 bra 	$L__BB0_14;
	st.global.v2.u32 	[%rd16+-24], {%r2, %r39};
	st.global.v2.u32 	[%rd16+-16], {%r1, %r41};
	st.global.v2.f32 	[%rd16+-8], {%f1, %f2};
	st.global.u64 	[%rd16], %rd18;
	ld.global.u32 	%r40, [%rd17];
$L__BB0_14:
	setp.ne.s32 	%p14, %r40, 0;
	@%p14 bra 	$L__BB0_11;
$L__BB0_15:
	add.s32 	%r39, %r39, 1;
	setp.ne.s32 	%p15, %r39, %r20;
	@%p15 bra 	$L__BB0_8;
$L__BB0_16:
	ret;

}
	// .globl	_Z9init_swapP9swap_datai
.visible .entry _Z9init_swapP9swap_datai(
	.param .u64 .ptr .align 1 _Z9init_swapP9swap_datai_param_0,
	.param .u32 _Z9init_swapP9swap_datai_param_1
)
{
	.reg .pred 	%p<2>;
	.reg .b32 	%r<6>;
	.reg .b64 	%rd<6>;

	ld.param.u64 	%rd1, [_Z9init_swapP9swap_datai_param_0];
	ld.param.u32 	%r2, [_Z9init_swapP9swap_datai_param_1];
	mov.u32 	%r3, %tid.x;
	mov.u32 	%r4, %ctaid.x;
	mov.u32 	%r5, %ntid.x;
	mad.lo.s32 	%r1, %r4, %r5, %r3;
	setp.ge.s32 	%p1, %r1, %r2;
	@%p1 bra 	$L__BB1_2;
	cvta.to.global.u64 	%rd2, %rd1;
	mul.wide.s32 	%rd3, %r1, 32;
	add.s64 	%rd4, %rd2, %rd3;
	mov.b64 	%rd5, 0;
	st.global.u64 	[%rd4+24], %rd5;
$L__BB1_2:
	ret;

}
	// .globl	_Z15relocate_kernelPiS_PfS0_S_S_iiS_P13relocate_dataS_i
.visible .entry _Z15relocate_kernelPiS_PfS0_S_S_iiS_P13relocate_dataS_i(
	.param .u64 .ptr .align 1 _Z15relocate_kernelPiS_PfS0_S_S_iiS_P13relocate_dataS_i_param_0,
	.param .u64 .ptr .align 1 _Z15relocate_kernelPiS_PfS0_S_S_iiS_P13relocate_dataS_i_param_1,
	.param .u64 .ptr .align 1 _Z15relocate_kernelPiS_PfS0_S_S_iiS_P13relocate_dataS_i_param_2,
	.param .u64 .ptr .align 1 _Z15relocate_kernelPiS_PfS0_S_S_iiS_P13relocate_dataS_i_param_3,
	.param .u64 .ptr .align 1 _Z15relocate_kernelPiS_PfS0_S_S_iiS_P13relocate_dataS_i_param_4,
	.param .u64 .ptr .align 1 _Z15relocate_kernelPiS_PfS0_S_S_iiS_P13relocate_dataS_i_param_5,
	.param .u32 _Z15relocate_kernelPiS_PfS0_S_S_iiS_P13relocate_dataS_i_param_6,
	.param .u32 _Z15relocate_kernelPiS_PfS0_S_S_iiS_P13relocate_dataS_i_param_7,
	.param .u64 .ptr .align 1 _Z15relocate_kernelPiS_PfS0_S_S_iiS_P13relocate_dataS_i_param_8,
	.param .u64 .ptr .align 1 _Z15relocate_kernelPiS_PfS0_S_S_iiS_P13relocate_dataS_i_param_9,
	.param .u64 .ptr .align 1 _Z15relocate_kernelPiS_PfS0_S_S_iiS_P13relocate_dataS_i_param_10,
	.param .u32 _Z15relocate_kernelPiS_PfS0_S_S_iiS_P13relocate_dataS_i_param_11
)
{
	.reg .pred 	%p<16>;
	.reg .b32 	%r<51>;
	.reg .b32 	%f<96>;
	.reg .b64 	%rd<87>;

	ld.param.u64 	%rd20, [_Z15relocate_kernelPiS_PfS0_S_S_iiS_P13relocate_dataS_i_param_0];
	ld.param.u64 	%rd21, [_Z15relocate_kernelPiS_PfS0_S_S_iiS_P13relocate_dataS_i_param_1];
	ld.param.u64 	%rd22, [_Z15relocate_kernelPiS_PfS0_S_S_iiS_P13relocate_dataS_i_param_2];
	ld.param.u64 	%rd23, [_Z15relocate_kernelPiS_PfS0_S_S_iiS_P13relocate_dataS_i_param_3];
	ld.param.u32 	%r24, [_Z15relocate_kernelPiS_PfS0_S_S_iiS_P13relocate_dataS_i_param_7];
	ld.param.u64 	%rd17, [_Z15relocate_kernelPiS_PfS0_S_S_iiS_P13relocate_dataS_i_param_8];
	cvta.to.global.u64 	%rd1, %rd23;
	cvta.to.global.u64 	%rd2, %rd22;
	cvta.to.global.u64 	%rd3, %rd20;
	cvta.to.global.u64 	%rd4, %rd21;
	cvta.to.global.u64 	%rd5, %rd17;
	{ // callseq 0, 0
	.param .b64 param0;
	st.param.b64 	[param0], 4;
	.param .b64 retval0;
	call.uni (retval0), 
	malloc, 
	(
	param0
	);
	ld.param.b64 	%rd24, [retval0];
	} // callseq 0
	mov.u32 	%r25, %tid.x;
	mov.u32 	%r26, %ctaid.x;
	mov.u32 	%r27, %ntid.x;
	mad.lo.s32 	%r1, %r26, %r27, %r25;
	setp.lt.s32 	%p1, %r1, 1;
	setp.ge.s32 	%p2, %r1, %r24;
	or.pred  	%p3, %p1, %p2;
	@%p3 bra 	$L__BB2_24;
	ld.param.u64 	%rd84, [_Z15relocate_kernelPiS_PfS0_S_S_iiS_P13relocate_dataS_i_param_10];
	cvta.to.global.u64 	%rd25, %rd84;
	mul.wide.u32 	%rd26, %r1, 4;
	add.s64 	%rd27, %rd25, %rd26;
	ld.global.u32 	%r2, [%rd27];
	mul.wide.s32 	%rd28, %r2, 4;
	add.s64 	%rd29, %rd5, %rd28;
	ld.global.u32 	%r28, [%rd29];
	setp.lt.s32 	%p4, %r28, 2;
	@%p4 bra 	$L__BB2_24;
	add.s64 	%rd31, %rd4, %rd28;
	ld.global.u32 	%r41, [%rd31];
	setp.eq.s32 	%p5, %r41, %r1;
	@%p5 bra 	$L__BB2_3;
	bra.uni 	$L__BB2_4;
$L__BB2_3:
	add.s64 	%rd38, %rd3, %rd26;
	ld.global.u32 	%r42, [%rd38];
	mov.b64 	%rd85, 0;
	bra.uni 	$L__BB2_6;
$L__BB2_4:
	cvt.s64.s32 	%rd85, %r41;
	mul.wide.s32 	%rd32, %r41, 4;
	add.s64 	%rd33, %rd3, %rd32;
	ld.global.u32 	%r41, [%rd33];
	setp.ne.s32 	%p6, %r41, %r1;
	@%p6 bra 	$L__BB2_4;
	add.s64 	%rd35, %rd3, %rd26;
	ld.global.u32 	%r42, [%rd35];
$L__BB2_6:
	ld.param.u32 	%r39, [_Z15relocate_kernelPiS_PfS0_S_S_iiS_P13relocate_dataS_i_param_11];
	mul.wide.s32 	%rd39, %r42, 4;
	add.s64 	%rd40, %rd2, %rd39;
	ld.global.f32 	%f11, [%rd40];
	shl.b64 	%rd41, %rd85, 2;
	add.s64 	%rd42, %rd2, %rd41;
	ld.global.f32 	%f12, [%rd42];
	sub.f32 	%f13, %f11, %f12;
	add.s64 	%rd43, %rd1, %rd39;
	ld.global.f32 	%f14, [%rd43];
	add.s64 	%rd44, %rd1, %rd41;
	ld.global.f32 	%f15, [%rd44];
	sub.f32 	%f16, %f14, %f15;
	mul.f32 	%f17, %f16, %f16;
	fma.rn.f32 	%f18, %f13, %f13, %f17;
	sqrt.rn.f32 	%f19, %f18;
	add.s64 	%rd9, %rd2, %rd26;
	ld.global.f32 	%f20, [%rd9];
	sub.f32 	%f21, %f12, %f20;
	add.s64 	%rd10, %rd1, %rd26;
	ld.global.f32 	%f22, [%rd10];
	sub.f32 	%f23, %f15, %f22;
	mul.f32 	%f24, %f23, %f23;
	fma.rn.f32 	%f25, %f21, %f21, %f24;
	sqrt.rn.f32 	%f26, %f25;
	sub.f32 	%f27, %f19, %f26;
	sub.f32 	%f28, %f11, %f20;
	sub.f32 	%f29, %f14, %f22;
	mul.f32 	%f30, %f29, %f29;
	fma.rn.f32 	%f31, %f28, %f28, %f30;
	sqrt.rn.f32 	%f32, %f31;
	sub.f32 	%f1, %f27, %f32;
	add.s32 	%r43, %r2, 1;
	setp.ge.s32 	%p7, %r43, %r39;
	@%p7 bra 	$L__BB2_24;
	ld.param.u64 	%rd83, [_Z15relocate_kernelPiS_PfS0_S_S_iiS_P13relocate_dataS_i_param_9];
	cvta.to.global.u64 	%rd46, %rd83;
	mul.wide.u32 	%rd47, %r1, 32;
	add.s64 	%rd48, %rd46, %rd47;
	add.s64 	%rd11, %rd48, 24;
$L__BB2_8:
	ld.param.u32 	%r38, [_Z15relocate_kernelPiS_PfS0_S_S_iiS_P13relocate_dataS_i_param_6];
	ld.param.u64 	%rd81, [_Z15relocate_kernelPiS_PfS0_S_S_iiS_P13relocate_dataS_i_param_5];
	ld.param.u64 	%rd80, [_Z15relocate_kernelPiS_PfS0_S_S_iiS_P13relocate_dataS_i_param_4];
	cvta.to.global.u64 	%rd49, %rd81;
	mul.wide.s32 	%rd50, %r43, 4;
	add.s64 	%rd51, %rd49, %rd50;
	ld.global.u32 	%r29, [%rd51];
	sub.s32 	%r30, %r38, %r29;
	cvta.to.global.u64 	%rd52, %rd80;
	mul.wide.u32 	%rd53, %r1, 4;
	add.s64 	%rd54, %rd52, %rd53;
	ld.global.u32 	%r31, [%rd54];
	setp.gt.s32 	%p8, %r31, %r30;
	@%p8 bra 	$L__BB2_23;
	ld.param.u64 	%rd82, [_Z15relocate_kernelPiS_PfS0_S_S_iiS_P13relocate_dataS_i_param_8];
	cvta.to.global.u64 	%rd55, %rd82;
	add.s64 	%rd57, %rd55, %rd50;
	ld.global.u32 	%r32, [%rd57];
	setp.eq.s32 	%p9, %r32, 1;
	@%p9 bra 	$L__BB2_12;
	setp.ne.s32 	%p10, %r32, 0;
	@%p10 bra 	$L__BB2_13;
	ld.global.f32 	%f55, [%rd2];
	ld.global.f32 	%f56, [%rd9];
	sub.f32 	%f57, %f55, %f56;
	ld.global.f32 	%f58, [%rd1];
	ld.global.f32 	%f59, [%rd10];
	sub.f32 	%f60, %f58, %f59;
	mul.f32 	%f61, %f60, %f60;
	fma.rn.f32 	%f62, %f57, %f57, %f61;
	sqrt.rn.f32 	%f63, %f62;
	add.f32 	%f95, %f63, %f63;
	mov.b32 	%r34, 0;
	st.u32 	[%rd24], %r34;
	bra.uni 	$L__BB2_21;
$L__BB2_12:
	add.s64 	%rd59, %rd4, %rd50;
	ld.global.u32 	%r33, [%rd59];
	mul.wide.s32 	%rd60, %r33, 4;
	add.s64 	%rd61, %rd2, %rd60;
	ld.global.f32 	%f33, [%rd61];
	ld.global.f32 	%f34, [%rd9];
	sub.f32 	%f35, %f33, %f34;
	add.s64 	%rd62, %rd1, %rd60;
	ld.global.f32 	%f36, [%rd62];
	ld.global.f32 	%f37, [%rd10];
	sub.f32 	%f38, %f36, %f37;
	mul.f32 	%f39, %f38, %f38;
	fma.rn.f32 	%f40, %f35, %f35, %f39;
	sqrt.rn.f32 	%f41, %f40;
	ld.global.f32 	%f42, [%rd2];
	sub.f32 	%f43, %f42, %f34;
	ld.global.f32 	%f44, [%rd1];
	sub.f32 	%f45, %f44, %f37;
	mul.f32 	%f46, %f45, %f45;
	fma.rn.f32 	%f47, %f43, %f43, %f46;
	sqrt.rn.f32 	%f48, %f47;
	add.f32 	%f49, %f41, %f48;
	sub.f32 	%f50, %f42, %f33;
	sub.f32 	%f51, %f44, %f36;
	mul.f32 	%f52, %f51, %f51;
	fma.rn.f32 	%f53, %f50, %f50, %f52;
	sqrt.rn.f32 	%f54, %f53;
	sub.f32 	%f95, %f49, %f54;
	st.u32 	[%rd24], %r33;
	bra.uni 	$L__BB2_21;
$L__BB2_13:
	add.s64 	%rd65, %rd4, %rd50;
	ld.global.u32 	%r46, [%rd65];
	setp.eq.s32 	%p11, %r46, 0;
	ld.global.f32 	%f4, [%rd9];
	ld.global.f32 	%f5, [%rd10];
	mov.b64 	%rd86, 0;
	@%p11 bra 	$L__BB2_20;
	mov.f32 	%f93, 0f7F800000;
$L__BB2_15:
	mul.wide.s32 	%rd66, %r46, 4;
	add.s64 	%rd67, %rd2, %rd66;
	ld.global.f32 	%f65, [%rd67];
	sub.f32 	%f66, %f65, %f4;
	add.s64 	%rd68, %rd1, %rd66;
	ld.global.f32 	%f67, [%rd68];
	sub.f32 	%f68, %f67, %f5;
	mul.f32 	%f69, %f68, %f68;
	fma.rn.f32 	%f70, %f66, %f66, %f69;
	sqrt.rn.f32 	%f7, %f70;
	setp.lt.f32 	%p12, %f7, %f93;
	@%p12 bra 	$L__BB2_17;
	add.s64 	%rd70, %rd3, %rd66;
	ld.global.u32 	%r47, [%rd70];
	bra.uni 	$L__BB2_18;
$L__BB2_17:
	add.s64 	%rd72, %rd3, %rd66;
	ld.global.u32 	%r47, [%rd72];
	mov.f32 	%f93, %f7;
	mov.u32 	%r45, %r47;
	mov.u32 	%r44, %r46;
$L__BB2_18:
	setp.ne.s32 	%p13, %r47, 0;
	mov.u32 	%r46, %r47;
	@%p13 bra 	$L__BB2_15;
	cvt.s64.s32 	%rd86, %r45;
$L__BB2_20:
	mul.wide.s32 	%rd73, %r44, 4;
	add.s64 	%rd74, %rd2, %rd73;
	ld.global.f32 	%f71, [%rd74];
	sub.f32 	%f72, %f71, %f4;
	add.s64 	%rd75, %rd1, %rd73;
	ld.global.f32 	%f73, [%rd75];
	sub.f32 	%f74, %f73, %f5;
	mul.f32 	%f75, %f74, %f74;
	fma.rn.f32 	%f76, %f72, %f72, %f75;
	sqrt.rn.f32 	%f77, %f76;
	shl.b64 	%rd76, %rd86, 2;
	add.s64 	%rd77, %rd2, %rd76;
	ld.global.f32 	%f78, [%rd77];
	sub.f32 	%f79, %f78, %f4;
	add.s64 	%rd78, %rd1, %rd76;
	ld.global.f32 	%f80, [%rd78];
	sub.f32 	%f81, %f80, %f5;
	mul.f32 	%f82, %f81, %f81;
	fma.rn.f32 	%f83, %f79, %f79, %f82;
	sqrt.rn.f32 	%f84, %f83;
	add.f32 	%f85, %f77, %f84;
	sub.f32 	%f86, %f71, %f78;
	sub.f32 	%f87, %f73, %f80;
	mul.f32 	%f88, %f87, %f87;
	fma.rn.f32 	%f89, %f86, %f86, %f88;
	sqrt.rn.f32 	%f90, %f89;
	sub.f32 	%f95, %f85, %f90;
	st.u32 	[%rd24], %r44;
$L__BB2_21:
	add.f32 	%f91, %f1, %f95;
	mul.f32 	%f92, %f91, 0f42C80000;
	cvt.rzi.s64.f32 	%rd14, %f92;
	ld.global.u64 	%rd79, [%rd11];
	setp.ge.s64 	%p14, %rd14, %rd79;
	@%p14 bra 	$L__BB2_23;
	st.global.v2.u32 	[%rd11+-24], {%r2, %r43};
	st.global.u32 	[%rd11+-16], %r1;
	ld.u32 	%r37, [%rd24];
	st.global.u32 	[%rd11+-12], %r37;
	st.global.v2.f32 	[%rd11+-8], {%f95, %f1};
	st.global.u64 	[%rd11], %rd14;
$L__BB2_23:
	ld.param.u32 	%r40, [_Z15relocate_kernelPiS_PfS0_S_S_iiS_P13relocate_dataS_i_param_11];
	add.s32 	%r43, %r43, 1;
	setp.ne.s32 	%p15, %r43, %r40;
	@%p15 bra 	$L__BB2_8;
$L__BB2_24:
	{ // callseq 1, 0
	.param .b64 param0;
	st.param.b64 	[param0], %rd24;
	call.uni 
	free, 
	(
	param0
	);
	} // callseq 1
	ret;

}
	// .globl	_Z13init_relocateP13relocate_datai
.visible .entry _Z13init_relocateP13relocate_datai(
	.param .u64 .ptr .align 1 _Z13init_relocateP13relocate_datai_param_0,
	.param .u32 _Z13init_relocateP13relocate_datai_param_1
)
{
	.reg .pred 	%p<2>;
	.reg .b32 	%r<6>;
	.reg .b64 	%rd<6>;

	ld.param.u64 	%rd1, [_Z13init_relocateP13relocate_datai_param_0];
	ld.param.u32 	%r2, [_Z13init_relocateP13relocate_datai_param_1];
	mov.u32 	%r3, %tid.x;
	mov.u32 	%r4, %ctaid.x;
	mov.u32 	%r5, %ntid.x;
	mad.lo.s32 	%r1, %r4, %r5, %r3;
	setp.ge.s32 	%p1, %r1, %r2;
	@%p1 bra 	$L__BB3_2;
	cvta.to.global.u64 	%rd2, %rd1;
	mul.wide.s32 	%rd3, %r1, 32;
	add.s64 	%rd4, %rd2, %rd3;
	mov.b64 	%rd5, 0;
	st.global.u64 	[%rd4+24], %rd5;
$L__BB3_2:
	ret;

}
	// .globl	_Z16three_opt_kernelPiS_PfS0_lP12threeOptDataS_S_
.visible .entry _Z16three_opt_kernelPiS_PfS0_lP12threeOptDataS_S_(
	.param .u64 .ptr .align 1 _Z16three_opt_kernelPiS_PfS0_lP12threeOptDataS_S__param_0,
	.param .u64 .ptr .align 1 _Z16three_opt_kernelPiS_PfS0_lP12threeOptDataS_S__param_1,
	.param .u64 .ptr .align 1 _Z16three_opt_kernelPiS_PfS0_lP12threeOptDataS_S__param_2,
	.param .u64 .ptr .align 1 _Z16three_opt_kernelPiS_PfS0_lP12threeOptDataS_S__param_3,
	.param .u64 _Z16three_opt_kernelPiS_PfS0_lP12threeOptDataS_S__param_4,
	.param .u64 .ptr .align 1 _Z16three_opt_kernelPiS_PfS0_lP12threeOptDataS_S__param_5,
	.param .u64 .ptr .align 1 _Z16three_opt_kernelPiS_PfS0_lP12threeOptDataS_S__param_6,
	.param .u64 .ptr .align 1 _Z16three_opt_kernelPiS_PfS0_lP12threeOptDataS_S__param_7
)
{
	.reg .pred 	%p<10>;
	.reg .b32 	%r<21>;
	.reg .b32 	%f<49>;
	.reg .b64 	%rd<51>;

	ld.param.u64 	%rd18, [_Z16three_opt_kernelPiS_PfS0_lP12threeOptDataS_S__param_0];
	ld.param.u64 	%rd19, [_Z16three_opt_kernelPiS_PfS0_lP12threeOptDataS_S__param_2];
	ld.param.u64 	%rd20, [_Z16three_opt_kernelPiS_PfS0_lP12threeOptDataS_S__param_3];
	ld.param.u64 	%rd21, [_Z16three_opt_kernelPiS_PfS0_lP12threeOptDataS_S__param_4];
	ld.param.u64 	%rd15, [_Z16three_opt_kernelPiS_PfS0_lP12threeOptDataS_S__param_5];
	ld.param.u64 	%rd16, [_Z16three_opt_kernelPiS_PfS0_lP12threeOptDataS_S__param_6];
	ld.param.u64 	%rd17, [_Z16three_opt_kernelPiS_PfS0_lP12threeOptDataS_S__param_7];
	cvta.to.global.u64 	%rd1, %rd20;
	cvta.to.global.u64 	%rd2, %rd19;
	cvta.to.global.u64 	%rd3, %rd18;
	mov.u32 	%r12, %tid.x;
	mov.u32 	%r13, %ctaid.x;
	mov.u32 	%r14, %ntid.x;
	mad.lo.s32 	%r1, %r13, %r14, %r12;
	setp.lt.s32 	%p1, %r1, 1;
	cvt.s64.s32 	%rd22, %r1;
	setp.le.s64 	%p2, %rd21, %rd22;
	or.pred  	%p3, %p1, %p2;
	@%p3 bra 	$L__BB4_11;
	cvta.to.global.u64 	%rd23, %rd17;
	cvta.to.global.u64 	%rd24, %rd16;
	mul.wide.u32 	%rd25, %r1, 4;
	add.s64 	%rd26, %rd23, %rd25;
	ld.global.u32 	%r2, [%rd26];
	mul.wide.s32 	%rd27, %r2, 4;
	add.s64 	%rd28, %rd24, %rd27;
	ld.global.u32 	%r15, [%rd28];
	setp.lt.s32 	%p4, %r15, 4;
	@%p4 bra 	$L__BB4_11;
	add.s64 	%rd30, %rd3, %rd25;
	ld.global.u32 	%r17, [%rd30];
	setp.eq.s32 	%p5, %r17, 0;
	@%p5 bra 	$L__BB4_11;
	mul.wide.s32 	%rd31, %r17, 4;
	add.s64 	%rd4, %rd2, %rd31;
	add.s64 	%rd5, %rd1, %rd31;
	cvta.to.global.u64 	%rd32, %rd15;
	mul.wide.u32 	%rd33, %r1, 24;
	add.s64 	%rd34, %rd32, %rd33;
	add.s64 	%rd6, %rd34, 16;
$L__BB4_4:
	mul.wide.s32 	%rd35, %r17, 4;
	add.s64 	%rd7, %rd3, %rd35;
	ld.global.u32 	%r18, [%rd7];
	setp.eq.s32 	%p6, %r18, 0;
	mov.b32 	%r20, 0;
	@%p6 bra 	$L__BB4_10;
	mul.wide.s32 	%rd36, %r18, 4;
	add.s64 	%rd8, %rd2, %rd36;
	add.s64 	%rd9, %rd1, %rd36;
	ld.global.u64 	%rd50, [%rd6];
$L__BB4_6:
	mul.wide.s32 	%rd37, %r18, 4;
	add.s64 	%rd12, %rd3, %rd37;
	ld.global.u32 	%r19, [%rd12];
	mul.wide.u32 	%rd38, %r1, 4;
	add.s64 	%rd39, %rd2, %rd38;
	ld.global.f32 	%f1, [%rd39];
	add.s64 	%rd40, %rd2, %rd37;
	ld.global.f32 	%f2, [%rd40];
	sub.f32 	%f3, %f1, %f2;
	add.s64 	%rd41, %rd1, %rd38;
	ld.global.f32 	%f4, [%rd41];
	add.s64 	%rd42, %rd1, %rd37;
	ld.global.f32 	%f5, [%rd42];
	sub.f32 	%f6, %f4, %f5;
	mul.f32 	%f7, %f6, %f6;
	fma.rn.f32 	%f8, %f3, %f3, %f7;
	sqrt.rn.f32 	%f9, %f8;
	ld.global.f32 	%f10, [%rd4];
	ld.global.f32 	%f11, [%rd8];
	sub.f32 	%f12, %f10, %f11;
	ld.global.f32 	%f13, [%rd5];
	ld.global.f32 	%f14, [%rd9];
	sub.f32 	%f15, %f13, %f14;
	mul.f32 	%f16, %f15, %f15;
	fma.rn.f32 	%f17, %f12, %f12, %f16;
	sqrt.rn.f32 	%f18, %f17;
	add.f32 	%f19, %f9, %f18;
	mul.wide.s32 	%rd43, %r17, 4;
	add.s64 	%rd44, %rd2, %rd43;
	ld.global.f32 	%f20, [%rd44];
	mul.wide.s32 	%rd45, %r19, 4;
	add.s64 	%rd46, %rd2, %rd45;
	ld.global.f32 	%f21, [%rd46];
	sub.f32 	%f22, %f20, %f21;
	add.s64 	%rd47, %rd1, %rd43;
	ld.global.f32 	%f23, [%rd47];
	add.s64 	%rd48, %rd1, %rd45;
	ld.global.f32 	%f24, [%rd48];
	sub.f32 	%f25, %f23, %f24;
	mul.f32 	%f26, %f25, %f25;
	fma.rn.f32 	%f27, %f22, %f22, %f26;
	sqrt.rn.f32 	%f28, %f27;
	add.f32 	%f29, %f19, %f28;
	sub.f32 	%f30, %f1, %f10;
	sub.f32 	%f31, %f4, %f13;
	mul.f32 	%f32, %f31, %f31;
	fma.rn.f32 	%f33, %f30, %f30, %f32;
	sqrt.rn.f32 	%f34, %f33;
	sub.f32 	%f35, %f20, %f11;
	sub.f32 	%f36, %f23, %f14;
	mul.f32 	%f37, %f36, %f36;
	fma.rn.f32 	%f38, %f35, %f35, %f37;
	sqrt.rn.f32 	%f39, %f38;
	add.f32 	%f40, %f34, %f39;
	sub.f32 	%f41, %f2, %f21;
	sub.f32 	%f42, %f5, %f24;
	mul.f32 	%f43, %f42, %f42;
	fma.rn.f32 	%f44, %f41, %f41, %f43;
	sqrt.rn.f32 	%f45, %f44;
	add.f32 	%f46, %f40, %f45;
	sub.f32 	%f47, %f29, %f46;
	mul.f32 	%f48, %f47, 0f42C80000;
	cvt.rzi.s64.f32 	%rd13, %f48;
	setp.ge.s64 	%p7, %rd13, %rd50;
	@%p7 bra 	$L__BB4_8;
	st.global.v2.u32 	[%rd6+-16], {%r1, %r17};
	st.global.v2.u32 	[%rd6+-8], {%r18, %r2};
	st.global.u64 	[%rd6], %rd13;
	ld.global.u32 	%r19, [%rd12];
	mov.u64 	%rd50, %rd13;
$L__BB4_8:
	setp.ne.s32 	%p8, %r19, 0;
	mov.u32 	%r18, %r19;
	@%p8 bra 	$L__BB4_6;
	ld.global.u32 	%r20, [%rd7];
$L__BB4_10:
	setp.ne.s32 	%p9, %r20, 0;
	mov.u32 	%r17, %r20;
	@%p9 bra 	$L__BB4_4;
$L__BB4_11:
	ret;

}
	// .globl	_Z10init_threeP12threeOptDatai
.visible .entry _Z10init_threeP12threeOptDatai(
	.param .u64 .ptr .align 1 _Z10init_threeP12threeOptDatai_param_0,
	.param .u32 _Z10init_threeP12threeOptDatai_param_1
)
{
	.reg .pred 	%p<2>;
	.reg .b32 	%r<6>;
	.reg .b64 	%rd<6>;

	ld.param.u64 	%rd1, [_Z10init_threeP12threeOptDatai_param_0];
	ld.param.u32 	%r2, [_Z10init_threeP12threeOptDatai_param_1];
	mov.u32 	%r3, %tid.x;
	mov.u32 	%r4, %ctaid.x;
	mov.u32 	%r5, %ntid.x;
	mad.lo.s32 	%r1, %r4, %r5, %r3;
	setp.ge.s32 	%p1, %r1, %r2;
	@%p1 bra 	$L__BB5_2;
	cvta.to.global.u64 	%rd2, %rd1;
	mul.wide.s32 	%rd3, %r1, 24;
	add.s64 	%rd4, %rd2, %rd3;
	mov.b64 	%rd5, 0;
	st.global.u64 	[%rd4+16], %rd5;
$L__BB5_2:
	ret;

}
	// .globl	_Z14two_opt_kernelPiS_PfS0_lP10twoOptDataS_S_
.visible .entry _Z14two_opt_kernelPiS_PfS0_lP10twoOptDataS_S_(
	.param .u64 .ptr .align 1 _Z14two_opt_kernelPiS_PfS0_lP10twoOptDataS_S__param_0,
	.param .u64 .ptr .align 1 _Z14two_opt_kernelPiS_PfS0_lP10twoOptDataS_S__param_1,
	.param .u64 .ptr .align 1 _Z14two_opt_kernelPiS_PfS0_lP10twoOptDataS_S__param_2,
	.param .u64 .ptr .align 1 _Z14two_opt_kernelPiS_PfS0_lP10twoOptDataS_S__param_3,
	.param .u64 _Z14two_opt_kernelPiS_PfS0_lP10twoOptDataS_S__param_4,
	.param .u64 .ptr .align 1 _Z14two_opt_kernelPiS_PfS0_lP10twoOptDataS_S__param_5,
	.param .u64 .ptr .align 1 _Z14two_opt_kernelPiS_PfS0_lP10twoOptDataS_S__param_6,
	.param .u64 .ptr .align 1 _Z14two_opt_kernelPiS_PfS0_lP10twoOptDataS_S__param_7
)
{
	.reg .pred 	%p<12>;
	.reg .b32 	%r<23>;
	.reg .b32 	%f<65>;
	.reg .b64 	%rd<63>;

	ld.param.u64 	%rd18, [_Z14two_opt_kernelPiS_PfS0_lP10twoOptDataS_S__param_0];
	ld.param.u64 	%rd14, [_Z14two_opt_kernelPiS_PfS0_lP10twoOptDataS_S__param_1];
	ld.param.u64 	%rd19, [_Z14two_opt_kernelPiS_PfS0_lP10twoOptDataS_S__param_2];
	ld.param.u64 	%rd20, [_Z14two_opt_kernelPiS_PfS0_lP10twoOptDataS_S__param_3];
	ld.param.u64 	%rd21, [_Z14two_opt_kernelPiS_PfS0_lP10twoOptDataS_S__param_4];
	ld.param.u64 	%rd15, [_Z14two_opt_kernelPiS_PfS0_lP10twoOptDataS_S__param_5];
	ld.param.u64 	%rd16, [_Z14two_opt_kernelPiS_PfS0_lP10twoOptDataS_S__param_6];
	ld.param.u64 	%rd17, [_Z14two_opt_kernelPiS_PfS0_lP10twoOptDataS_S__param_7];
	cvta.to.global.u64 	%rd1, %rd20;
	cvta.to.global.u64 	%rd2, %rd19;
	cvta.to.global.u64 	%rd3, %rd18;
	mov.u32 	%r13, %tid.x;
	mov.u32 	%r14, %ctaid.x;
	mov.u32 	%r15, %ntid.x;
	mad.lo.s32 	%r1, %r14, %r15, %r13;
	setp.lt.s32 	%p1, %r1, 1;
	cvt.s64.s32 	%rd22, %r1;
	setp.le.s64 	%p2, %rd21, %rd22;
	or.pred  	%p3, %p1, %p2;
	@%p3 bra 	$L__BB6_14;
	cvta.to.global.u64 	%rd23, %rd17;
	cvta.to.global.u64 	%rd24, %rd16;
	mul.wide.u32 	%rd25, %r1, 4;
	add.s64 	%rd26, %rd23, %rd25;
	ld.global.u32 	%r2, [%rd26];
	mul.wide.s32 	%rd27, %r2, 4;
	add.s64 	%rd28, %rd24, %rd27;
	ld.global.u32 	%r16, [%rd28];
	setp.lt.s32 	%p4, %r16, 3;
	@%p4 bra 	$L__BB6_14;
	cvta.to.global.u64 	%rd29, %rd14;
	add.s64 	%rd31, %rd29, %rd27;
	ld.global.u32 	%r22, [%rd31];
	setp.ne.s32 	%p5, %r1, %r22;
	add.s64 	%rd4, %rd1, %rd25;
	cvta.to.global.u64 	%rd33, %rd15;
	mul.wide.u32 	%rd34, %r1, 24;
	add.s64 	%rd35, %rd33, %rd34;
	add.s64 	%rd5, %rd35, 16;
	@%p5 bra 	$L__BB6_7;
	add.s64 	%rd39, %rd3, %rd25;
	ld.global.u32 	%r21, [%rd39];
	ld.global.u64 	%rd62, [%rd5];
	add.s64 	%rd44, %rd2, %rd25;
	mov.u32 	%r19, %r1;
$L__BB6_4:
	mul.wide.s32 	%rd40, %r19, 4;
	add.s64 	%rd8, %rd3, %rd40;
	ld.global.u32 	%r20, [%rd8];
	ld.global.f32 	%f1, [%rd2];
	add.s64 	%rd41, %rd2, %rd40;
	ld.global.f32 	%f2, [%rd41];
	sub.f32 	%f3, %f1, %f2;
	ld.global.f32 	%f4, [%rd1];
	add.s64 	%rd42, %rd1, %rd40;
	ld.global.f32 	%f5, [%rd42];
	sub.f32 	%f6, %f4, %f5;
	mul.f32 	%f7, %f6, %f6;
	fma.rn.f32 	%f8, %f3, %f3, %f7;
	sqrt.rn.f32 	%f9, %f8;
	ld.global.f32 	%f10, [%rd44];
	mul.wide.s32 	%rd45, %r20, 4;
	add.s64 	%rd46, %rd2, %rd45;
	ld.global.f32 	%f11, [%rd46];
	sub.f32 	%f12, %f10, %f11;
	ld.global.f32 	%f13, [%rd4];
	add.s64 	%rd47, %rd1, %rd45;
	ld.global.f32 	%f14, [%rd47];
	sub.f32 	%f15, %f13, %f14;
	mul.f32 	%f16, %f15, %f15;
	fma.rn.f32 	%f17, %f12, %f12, %f16;
	sqrt.rn.f32 	%f18, %f17;
	add.f32 	%f19, %f9, %f18;
	sub.f32 	%f20, %f1, %f10;
	sub.f32 	%f21, %f4, %f13;
	mul.f32 	%f22, %f21, %f21;
	fma.rn.f32 	%f23, %f20, %f20, %f22;
	sqrt.rn.f32 	%f24, %f23;
	sub.f32 	%f25, %f2, %f11;
	sub.f32 	%f26, %f5, %f14;
	mul.f32 	%f27, %f26, %f26;
	fma.rn.f32 	%f28, %f25, %f25, %f27;
	sqrt.rn.f32 	%f29, %f28;
	add.f32 	%f30, %f24, %f29;
	sub.f32 	%f31, %f19, %f30;
	mul.f32 	%f32, %f31, 0f42C80000;
	cvt.rzi.s64.f32 	%rd9, %f32;
	setp.ge.s64 	%p6, %rd9, %rd62;
	@%p6 bra 	$L__BB6_6;
	st.global.u32 	[%rd5+-8], %r2;
	mov.b32 	%r17, 0;
	st.global.v2.u32 	[%rd5+-16], {%r17, %r19};
	st.global.u64 	[%rd5], %rd9;
	ld.global.u32 	%r20, [%rd8];
	mov.u64 	%rd62, %rd9;
$L__BB6_6:
	setp.eq.s32 	%p7, %r20, 0;
	mov.u32 	%r19, %r20;
	@%p7 bra 	$L__BB6_8;
	bra.uni 	$L__BB6_4;
$L__BB6_7:
	add.s64 	%rd37, %rd3, %rd25;
	ld.global.u32 	%r21, [%rd37];
$L__BB6_8:
	setp.eq.s32 	%p8, %r22, 0;
	@%p8 bra 	$L__BB6_14;
	mul.wide.s32 	%rd48, %r21, 4;
	add.s64 	%rd11, %rd2, %rd48;
	add.s64 	%rd12, %rd1, %rd48;
	mul.wide.u32 	%rd51, %r1, 4;
	add.s64 	%rd52, %rd2, %rd51;
$L__BB6_10:
	setp.eq.s32 	%p9, %r1, %r22;
	@%p9 bra 	$L__BB6_13;
	mul.wide.s32 	%rd49, %r22, 4;
	add.s64 	%rd50, %rd3, %rd49;
	ld.global.u32 	%r18, [%rd50];
	ld.global.f32 	%f33, [%rd52];
	add.s64 	%rd53, %rd2, %rd49;
	ld.global.f32 	%f34, [%rd53];
	sub.f32 	%f35, %f33, %f34;
	ld.global.f32 	%f36, [%rd4];
	add.s64 	%rd54, %rd1, %rd49;
	ld.global.f32 	%f37, [%rd54];
	sub.f32 	%f38, %f36, %f37;
	mul.f32 	%f39, %f38, %f38;
	fma.rn.f32 	%f40, %f35, %f35, %f39;
	sqrt.rn.f32 	%f41, %f40;
	ld.global.f32 	%f42, [%rd11];
	mul.wide.s32 	%rd55, %r18, 4;
	add.s64 	%rd56, %rd2, %rd55;
	ld.global.f32 	%f43, [%rd56];
	sub.f32 	%f44, %f42, %f43;
	ld.global.f32 	%f45, [%rd12];
	add.s64 	%rd57, %rd1, %rd55;
	ld.global.f32 	%f46, [%rd57];
	sub.f32 	%f47, %f45, %f46;
	mul.f32 	%f48, %f47, %f47;
	fma.rn.f32 	%f49, %f44, %f44, %f48;
	sqrt.rn.f32 	%f50, %f49;
	add.f32 	%f51, %f41, %f50;
	sub.f32 	%f52, %f33, %f42;
	sub.f32 	%f53, %f36, %f45;
	mul.f32 	%f54, %f53, %f53;
	fma.rn.f32 	%f55, %f52, %f52, %f54;
	sqrt.rn.f32 	%f56, %f55;
	sub.f32 	%f57, %f34, %f43;
	sub.f32 	%f58, %f37, %f46;
	mul.f32 	%f59, %f58, %f58;
	fma.rn.f32 	%f60, %f57, %f57, %f59;
	sqrt.rn.f32 	%f61, %f60;
	add.f32 	%f62, %f56, %f61;
	sub.f32 	%f63, %f51, %f62;
	mul.f32 	%f64, %f63, 0f42C80000;
	cvt.rzi.s64.f32 	%rd13, %f64;
	ld.global.u64 	%rd58, [%rd5];
	setp.ge.s64 	%p10, %rd13, %rd58;
	@%p10 bra 	$L__BB6_13;
	st.global.u32 	[%rd5+-8], %r2;
	st.global.v2.u32 	[%rd5+-16], {%r1, %r22};
	st.global.u64 	[%rd5], %rd13;
$L__BB6_13:
	mul.wide.s32 	%rd59, %r22, 4;
	add.s64 	%rd60, %rd3, %rd59;
	ld.global.u32 	%r22, [%rd60];
	setp.ne.s32 	%p11, %r22, 0;
	@%p11 bra 	$L__BB6_10;
$L__BB6_14:
	ret;

}
	// .globl	_Z8init_twoP10twoOptDatai
.visible .entry _Z8init_twoP10twoOptDatai(
	.param .u64 .ptr .align 1 _Z8init_twoP10twoOptDatai_param_0,
	.param .u32 _Z8init_twoP10twoOptDatai_param_1
)
{
	.reg .pred 	%p<2>;
	.reg .b32 	%r<6>;
	.reg .b64 	%rd<6>;

	ld.param.u64 	%rd1, [_Z8init_twoP10twoOptDatai_param_0];
	ld.param.u32 	%r2, [_Z8init_twoP10twoOptDatai_param_1];
	mov.u32 	%r3, %tid.x;
	mov.u32 	%r4, %ctaid.x;
	mov.u32 	%r5, %ntid.x;
	mad.lo.s32 	%r1, %r4, %r5, %r3;
	setp.ge.s32 	%p1, %r1, %r2;
	@%p1 bra 	$L__BB7_2;
	cvta.to.global.u64 	%rd2, %rd1;
	mul.wide.s32 	%rd3, %r1, 24;
	add.s64 	%rd4, %rd2, %rd3;
	mov.b64 	%rd5, 0;
	st.global.u64 	[%rd4+16], %rd5;
$L__BB7_2:
	ret;

}
	// .globl	_Z13or_opt_kernelPiS_PfS0_lP9orOptDataS_S_
.visible .entry _Z13or_opt_kernelPiS_PfS0_lP9orOptDataS_S_(
	.param .u64 .ptr .align 1 _Z13or_opt_kernelPiS_PfS0_lP9orOptDataS_S__param_0,
	.param .u64 .ptr .align 1 _Z13or_opt_kernelPiS_PfS0_lP9orOptDataS_S__param_1,
	.param .u64 .ptr .align 1 _Z13or_opt_kernelPiS_PfS0_lP9orOptDataS_S__param_2,
	.param .u64 .ptr .align 1 _Z13or_opt_kernelPiS_PfS0_lP9orOptDataS_S__param_3,
	.param .u64 _Z13or_opt_kernelPiS_PfS0_lP9orOptDataS_S__param_4,
	.param .u64 .ptr .align 1 _Z13or_opt_kernelPiS_PfS0_lP9orOptDataS_S__param_5,
	.param .u64 .ptr .align 1 _Z13or_opt_kernelPiS_PfS0_lP9orOptDataS_S__param_6,
	.param .u64 .ptr .align 1 _Z13or_opt_kernelPiS_PfS0_lP9orOptDataS_S__param_7
)
{
	.reg .pred 	%p<16>;
	.reg .b32 	%r<62>;
	.reg .b32 	%f<49>;
	.reg .b64 	%rd<64>;

	ld.param.u64 	%rd19, [_Z13or_opt_kernelPiS_PfS0_lP9orOptDataS_S__param_0];
	ld.param.u64 	%rd15, [_Z13or_opt_kernelPiS_PfS0_lP9orOptDataS_S__param_1];
	ld.param.u64 	%rd20, [_Z13or_opt_kernelPiS_PfS0_lP9orOptDataS_S__param_2];
	ld.param.u64 	%rd21, [_Z13or_opt_kernelPiS_PfS0_lP9orOptDataS_S__param_3];
	ld.param.u64 	%rd22, [_Z13or_opt_kernelPiS_PfS0_lP9orOptDataS_S__param_4];
	ld.param.u64 	%rd16, [_Z13or_opt_kernelPiS_PfS0_lP9orOptDataS_S__param_5];
	ld.param.u64 	%rd17, [_Z13or_opt_kernelPiS_PfS0_lP9orOptDataS_S__param_6];
	ld.param.u64 	%rd18, [_Z13or_opt_kernelPiS_PfS0_lP9orOptDataS_S__param_7];
	cvta.to.global.u64 	%rd1, %rd21;
	cvta.to.global.u64 	%rd2, %rd20;
	cvta.to.global.u64 	%rd3, %rd19;
	mov.u32 	%r35, %tid.x;
	mov.u32 	%r36, %ctaid.x;
	mov.u32 	%r37, %ntid.x;
	mad.lo.s32 	%r1, %r36, %r37, %r35;
	setp.lt.s32 	%p1, %r1, 1;
	cvt.s64.s32 	%rd23, %r1;
	setp.le.s64 	%p2, %rd22, %rd23;
	or.pred  	%p3, %p1, %p2;
	@%p3 bra 	$L__BB8_17;
	cvta.to.global.u64 	%rd24, %rd17;
	cvta.to.global.u64 	%rd25, %rd18;
	mul.wide.u32 	%rd26, %r1, 4;
	add.s64 	%rd27, %rd25, %rd26;
	ld.global.u32 	%r2, [%rd27];
	mul.wide.s32 	%rd28, %r2, 4;
	add.s64 	%rd4, %rd24, %rd28;
	ld.global.u32 	%r59, [%rd4];
	setp.lt.s32 	%p4, %r59, 3;
	@%p4 bra 	$L__BB8_17;
	cvta.to.global.u64 	%rd30, %rd15;
	add.s64 	%rd32, %rd30, %rd28;
	ld.global.u32 	%r4, [%rd32];
	setp.eq.s32 	%p5, %r1, %r4;
	mov.b32 	%r47, 0;
	mov.b64 	%rd61, 0;
	@%p5 bra 	$L__BB8_6;
	mul.wide.s32 	%rd34, %r4, 4;
	add.s64 	%rd35, %rd3, %rd34;
	ld.global.u32 	%r46, [%rd35];
	setp.eq.s32 	%p6, %r46, %r1;
	mov.b32 	%r47, 1;
	@%p6 bra 	$L__BB8_6;
	mov.b32 	%r47, 1;
$L__BB8_5:
	cvt.s64.s32 	%rd61, %r46;
	mul.wide.s32 	%rd36, %r46, 4;
	add.s64 	%rd37, %rd3, %rd36;
	ld.global.u32 	%r46, [%rd37];
	add.s32 	%r47, %r47, 1;
	setp.ne.s32 	%p7, %r46, %r1;
	@%p7 bra 	$L__BB8_5;
$L__BB8_6:
	setp.eq.s32 	%p8, %r59, 3;
	selp.b32 	%r51, 2, 3, %p8;
	shl.b64 	%rd38, %rd61, 2;
	add.s64 	%rd7, %rd2, %rd38;
	add.s64 	%rd8, %rd1, %rd38;
	cvta.to.global.u64 	%rd39, %rd16;
	mul.wide.u32 	%rd40, %r1, 24;
	add.s64 	%rd41, %rd39, %rd40;
	add.s64 	%rd9, %rd41, 16;
$L__BB8_7:
	not.b32 	%r41, %r51;
	add.s32 	%r42, %r59, %r41;
	setp.ge.s32 	%p9, %r47, %r42;
	@%p9 bra 	$L__BB8_16;
	setp.lt.u32 	%p10, %r51, 2;
	mov.u32 	%r54, %r1;
	@%p10 bra 	$L__BB8_11;
	neg.s32 	%r52, %r51;
	mov.u32 	%r54, %r1;
$L__BB8_10:
	mul.wide.s32 	%rd42, %r54, 4;
	add.s64 	%rd43, %rd3, %rd42;
	ld.global.u32 	%r54, [%rd43];
	add.s32 	%r52, %r52, 1;
	setp.ne.s32 	%p11, %r52, -1;
	@%p11 bra 	$L__BB8_10;
$L__BB8_11:
	add.s32 	%r57, %r51, %r47;
	add.s32 	%r43, %r59, -1;
	setp.ge.s32 	%p12, %r57, %r43;
	@%p12 bra 	$L__BB8_16;
	mul.wide.s32 	%rd44, %r54, 4;
	add.s64 	%rd45, %rd3, %rd44;
	ld.global.u32 	%r23, [%rd45];
	add.s64 	%rd10, %rd1, %rd44;
	ld.global.u64 	%rd63, [%rd9];
	mov.u32 	%r56, %r23;
$L__BB8_13:
	mul.wide.s32 	%rd46, %r56, 4;
	add.s64 	%rd47, %rd3, %rd46;
	ld.global.u32 	%r27, [%rd47];
	add.s64 	%rd48, %rd2, %rd46;
	ld.global.f32 	%f1, [%rd48];
	mul.wide.u32 	%rd49, %r1, 4;
	add.s64 	%rd50, %rd2, %rd49;
	ld.global.f32 	%f2, [%rd50];
	sub.f32 	%f3, %f1, %f2;
	add.s64 	%rd51, %rd1, %rd46;
	ld.global.f32 	%f4, [%rd51];
	add.s64 	%rd52, %rd1, %rd49;
	ld.global.f32 	%f5, [%rd52];
	sub.f32 	%f6, %f4, %f5;
	mul.f32 	%f7, %f6, %f6;
	fma.rn.f32 	%f8, %f3, %f3, %f7;
	sqrt.rn.f32 	%f9, %f8;
	mul.wide.s32 	%rd53, %r27, 4;
	add.s64 	%rd54, %rd2, %rd53;
	ld.global.f32 	%f10, [%rd54];
	mul.wide.s32 	%rd55, %r54, 4;
	add.s64 	%rd56, %rd2, %rd55;
	ld.global.f32 	%f11, [%rd56];
	sub.f32 	%f12, %f10, %f11;
	add.s64 	%rd57, %rd1, %rd53;
	ld.global.f32 	%f13, [%rd57];
	ld.global.f32 	%f14, [%rd10];
	sub.f32 	%f15, %f13, %f14;
	mul.f32 	%f16, %f15, %f15;
	fma.rn.f32 	%f17, %f12, %f12, %f16;
	sqrt.rn.f32 	%f18, %f17;
	add.f32 	%f19, %f9, %f18;
	ld.global.f32 	%f20, [%rd7];
	mul.wide.s32 	%rd58, %r23, 4;
	add.s64 	%rd59, %rd2, %rd58;
	ld.global.f32 	%f21, [%rd59];
	sub.f32 	%f22, %f20, %f21;
	ld.global.f32 	%f23, [%rd8];
	add.s64 	%rd60, %rd1, %rd58;
	ld.global.f32 	%f24, [%rd60];
	sub.f32 	%f25, %f23, %f24;
	mul.f32 	%f26, %f25, %f25;
	fma.rn.f32 	%f27, %f22, %f22, %f26;
	sqrt.rn.f32 	%f28, %f27;
	add.f32 	%f29, %f19, %f28;
	sub.f32 	%f30, %f20, %f2;
	sub.f32 	%f31, %f23, %f5;
	mul.f32 	%f32, %f31, %f31;
	fma.rn.f32 	%f33, %f30, %f30, %f32;
	sqrt.rn.f32 	%f34, %f33;
	sub.f32 	%f35, %f11, %f21;
	sub.f32 	%f36, %f14, %f24;
	mul.f32 	%f37, %f36, %f36;
	fma.rn.f32 	%f38, %f35, %f35, %f37;
	sqrt.rn.f32 	%f39, %f38;
	add.f32 	%f40, %f34, %f39;
	sub.f32 	%f41, %f10, %f1;
	sub.f32 	%f42, %f13, %f4;
	mul.f32 	%f43, %f42, %f42;
	fma.rn.f32 	%f44, %f41, %f41, %f43;
	sqrt.rn.f32 	%f45, %f44;
	add.f32 	%f46, %f40, %f45;
	sub.f32 	%f47, %f29, %f46;
	mul.f32 	%f48, %f47, 0f42C80000;
	cvt.rzi.s64.f32 	%rd13, %f48;
	setp.ge.s64 	%p13, %rd13, %rd63;
	@%p13 bra 	$L__BB8_15;
	st.global.u64 	[%rd9], %rd13;
	st.global.v2.u32 	[%rd9+-16], {%r1, %r56};
	st.global.v2.u32 	[%rd9+-8], {%r2, %r51};
	ld.global.u32 	%r59, [%rd4];
	mov.u64 	%rd63, %rd13;
$L__BB8_15:
	add.s32 	%r57, %r57, 1;
	add.s32 	%r44, %r59, -1;
	setp.lt.s32 	%p14, %r57, %r44;
	mov.u32 	%r56, %r27;
	@%p14 bra 	$L__BB8_13;
$L__BB8_16:
	setp.gt.u32 	%p15, %r51, 1;
	add.s32 	%r51, %r51, -1;
	@%p15 bra 	$L__BB8_7;
$L__BB8_17:
	ret;

}
	// .globl	_Z7init_orP9orOptDatai
.visible .entry _Z7init_orP9orOptDatai(
	.param .u64 .ptr .align 1 _Z7init_orP9orOptDatai_param_0,
	.param .u32 _Z7init_orP9orOptDatai_param_1
)
{
	.reg .pred 	%p<2>;
	.reg .b32 	%r<6>;
	.reg .b64 	%rd<6>;

	ld.param.u64 	%rd1, [_Z7init_orP9orOptDatai_param_0];
	ld.param.u32 	%r2, [_Z7init_orP9orOptDatai_param_1];
	mov.u32 	%r3, %tid.x;
	mov.u32 	%r4, %ctaid.x;
	mov.u32 	%r5, %ntid.x;
	mad.lo.s32 	%r1, %r4, %r5, %r3;
	setp.ge.s32 	%p1, %r1, %r2;
	@%p1 bra 	$L__BB9_2;
	cvta.to.global.u64 	%rd2, %rd1;
	mul.wide.s32 	%rd3, %r1, 24;
	add.s64 	%rd4, %rd2, %rd3;
	mov.b64 	%rd5, 0;
	st.global.u64 	[%rd4+16], %rd5;
$L__BB9_2:
	ret;

}


// ===== COMPILED SASS (sm_100) =====

	.target	sm_100

	.elftype	@"ET_EXEC"


//--------------------- .note.nv.tkinfo           --------------------------
	.section	.note.nv.tkinfo,"",@"SHT_NOTE"
	.sectionflags	@"SHF_NOTE_NV_TKINFO"
	.tkinfo
        /*0018*/ 	.word	0x00000002
        /*0030*/ 	.string	""
        /*0030*/ 	.string	"ptxas"
        /*0030*/ 	.string	"Cuda compilation tools, release 13.0, V13.0.88"
        /*0030*/ 	.string	"Build cuda_13.0.r13.0/compiler.36424714_0"
        /*0030*/ 	.string	"-arch sm_100 -m 64 "



//--------------------- .note.nv.cuinfo           --------------------------
	.section	.note.nv.cuinfo,"",@"SHT_NOTE"
	.sectionflags	@"SHF_NOTE_NV_CUINFO"
        /*0018*/ 	.short	0x0002
        /*001a*/ 	.short	0x0064
        /*001c*/ 	.short	0x0082
	.zero		2


//--------------------- .nv.info                  --------------------------
	.section	.nv.info,"",@"SHT_CUDA_INFO"
	.align	4


	//----- nvinfo : EIATTR_REGCOUNT
	.align		4
        /*0000*/ 	.byte	0x04, 0x2f
        /*0002*/ 	.short	(.L_1 - .L_0)
	.align		4
.L_0:
        /*0004*/ 	.word	index@(_Z17inter_swap_kernelPiS_PfS0_S_S_iiS_P9swap_dataS_i)
        /*0008*/ 	.word	0x0000002c


	//----- nvinfo : EIATTR_FRAME_SIZE
	.align		4
.L_1:
        /*000c*/ 	.byte	0x04, 0x11
        /*000e*/ 	.short	(.L_3 - .L_2)
	.align		4
.L_2:
        /*0010*/ 	.word	index@($__internal_4_$__cuda_sm20_sqrt_rn_f32_slowpath)
        /*0014*/ 	.word	0x00000000


	//----- nvinfo : EIATTR_FRAME_SIZE
	.align		4
.L_3:
        /*0018*/ 	.byte	0x04, 0x11
        /*001a*/ 	.short	(.L_5 - .L_4)
	.align		4
.L_4:
        /*001c*/ 	.word	index@(_Z17inter_swap_kernelPiS_PfS0_S_S_iiS_P9swap_dataS_i)
        /*0020*/ 	.word	0x00000000


	//----- nvinfo : EIATTR_REGCOUNT
	.align		4
.L_5:
        /*0024*/ 	.byte	0x04, 0x2f
        /*0026*/ 	.short	(.L_7 - .L_6)
	.align		4
.L_6:
        /*0028*/ 	.word	index@(_Z9init_swapP9swap_datai)
        /*002c*/ 	.word	0x00000008


	//----- nvinfo : EIATTR_FRAME_SIZE
	.align		4
.L_7:
        /*0030*/ 	.byte	0x04, 0x11
        /*0032*/ 	.short	(.L_9 - .L_8)
	.align		4
.L_8:
        /*0034*/ 	.word	index@(_Z9init_swapP9swap_datai)
        /*0038*/ 	.word	0x00000000


	//----- nvinfo : EIATTR_REGCOUNT
	.align		4
.L_9:
        /*003c*/ 	.byte	0x04, 0x2f
        /*003e*/ 	.short	(.L_11 - .L_10)
	.align		4
.L_10:
        /*0040*/ 	.word	index@(_Z15relocate_kernelPiS_PfS0_S_S_iiS_P13relocate_dataS_i)
        /*0044*/ 	.word	0x00000022


	//----- nvinfo : EIATTR_FRAME_SIZE
	.align		4
.L_11:
        /*0048*/ 	.byte	0x04, 0x11
        /*004a*/ 	.short	(.L_13 - .L_12)
	.align		4
.L_12:
        /*004c*/ 	.word	index@($__internal_3_$__cuda_sm20_sqrt_rn_f32_slowpath)
        /*0050*/ 	.word	0x00000000


	//----- nvinfo : EIATTR_FRAME_SIZE
	.align		4
.L_13:
        /*0054*/ 	.byte	0x04, 0x11
        /*0056*/ 	.short	(.L_15 - .L_14)
	.align		4
.L_14:
        /*0058*/ 	.word	index@(_Z15relocate_kernelPiS_PfS0_S_S_iiS_P13relocate_dataS_i)
        /*005c*/ 	.word	0x00000000


	//----- nvinfo : EIATTR_REGCOUNT
	.align		4
.L_15:
        /*0060*/ 	.byte	0x04, 0x2f
        /*0062*/ 	.short	(.L_17 - .L_16)
	.align		4
.L_16:
        /*0064*/ 	.word	index@(_Z13init_relocateP13relocate_datai)
        /*0068*/ 	.word	0x00000008


	//----- nvinfo : EIATTR_FRAME_SIZE
	.align		4
.L_17:
        /*006c*/ 	.byte	0x04, 0x11
        /*006e*/ 	.short	(.L_19 - .L_18)
	.align		4
.L_18:
        /*0070*/ 	.word	index@(_Z13init_relocateP13relocate_datai)
        /*0074*/ 	.word	0x00000000


	//----- nvinfo : EIATTR_REGCOUNT
	.align		4
.L_19:
        /*0078*/ 	.byte	0x04, 0x2f
        /*007a*/ 	.short	(.L_21 - .L_20)
	.align		4
.L_20:
        /*007c*/ 	.word	index@(_Z16three_opt_kernelPiS_PfS0_lP12threeOptDataS_S_)
        /*0080*/ 	.word	0x00000030


	//----- nvinfo : EIATTR_FRAME_SIZE
	.align		4
.L_21:
        /*0084*/ 	.byte	0x04, 0x11
        /*0086*/ 	.short	(.L_23 - .L_22)
	.align		4
.L_22:
        /*0088*/ 	.word	index@($__internal_2_$__cuda_sm20_sqrt_rn_f32_slowpath)
        /*008c*/ 	.word	0x00000000


	//----- nvinfo : EIATTR_FRAME_SIZE
	.align		4
.L_23:
        /*0090*/ 	.byte	0x04, 0x11
        /*0092*/ 	.short	(.L_25 - .L_24)
	.align		4
.L_24:
        /*0094*/ 	.word	index@(_Z16three_opt_kernelPiS_PfS0_lP12threeOptDataS_S_)
        /*0098*/ 	.word	0x00000000


	//----- nvinfo : EIATTR_REGCOUNT
	.align		4
.L_25:
        /*009c*/ 	.byte	0x04, 0x2f
        /*009e*/ 	.short	(.L_27 - .L_26)
	.align		4
.L_26:
        /*00a0*/ 	.word	index@(_Z10init_threeP12threeOptDatai)
        /*00a4*/ 	.word	0x00000008


	//----- nvinfo : EIATTR_FRAME_SIZE
	.align		4
.L_27:
        /*00a8*/ 	.byte	0x04, 0x11
        /*00aa*/ 	.short	(.L_29 - .L_28)
	.align		4
.L_28:
        /*00ac*/ 	.word	index@(_Z10init_threeP12threeOptDatai)
        /*00b0*/ 	.word	0x00000000


	//----- nvinfo : EIATTR_REGCOUNT
	.align		4
.L_29:
        /*00b4*/ 	.byte	0x04, 0x2f
        /*00b6*/ 	.short	(.L_31 - .L_30)
	.align		4
.L_30:
        /*00b8*/ 	.word	index@(_Z14two_opt_kernelPiS_PfS0_lP10twoOptDataS_S_)
        /*00bc*/ 	.word	0x00000024


	//----- nvinfo : EIATTR_FRAME_SIZE
	.align		4
.L_31:
        /*00c0*/ 	.byte	0x04, 0x11
        /*00c2*/ 	.short	(.L_33 - .L_32)
	.align		4
.L_32:
        /*00c4*/ 	.word	index@($__internal_1_$__cuda_sm20_sqrt_rn_f32_slowpath)
        /*00c8*/ 	.word	0x00000000


	//----- nvinfo : EIATTR_FRAME_SIZE
	.align		4
.L_33:
        /*00cc*/ 	.byte	0x04, 0x11
        /*00ce*/ 	.short	(.L_35 - .L_34)
	.align		4
.L_34:
        /*00d0*/ 	.word	index@(_Z14two_opt_kernelPiS_PfS0_lP10twoOptDataS_S_)
        /*00d4*/ 	.word	0x00000000


	//----- nvinfo : EIATTR_REGCOUNT
	.align		4
.L_35:
        /*00d8*/ 	.byte	0x04, 0x2f
        /*00da*/ 	.short	(.L_37 - .L_36)
	.align		4
.L_36:
        /*00dc*/ 	.word	index@(_Z8init_twoP10twoOptDatai)
        /*00e0*/ 	.word	0x00000008


	//----- nvinfo : EIATTR_FRAME_SIZE
	.align		4
.L_37:
        /*00e4*/ 	.byte	0x04, 0x11
        /*00e6*/ 	.short	(.L_39 - .L_38)
	.align		4
.L_38:
        /*00e8*/ 	.word	index@(_Z8init_twoP10twoOptDatai)
        /*00ec*/ 	.word	0x00000000


	//----- nvinfo : EIATTR_REGCOUNT
	.align		4
.L_39:
        /*00f0*/ 	.byte	0x04, 0x2f
        /*00f2*/ 	.short	(.L_41 - .L_40)
	.align		4
.L_40:
        /*00f4*/ 	.word	index@(_Z13or_opt_kernelPiS_PfS0_lP9orOptDataS_S_)
        /*00f8*/ 	.word	0x0000002f


	//----- nvinfo : EIATTR_FRAME_SIZE
	.align		4
.L_41:
        /*00fc*/ 	.byte	0x04, 0x11
        /*00fe*/ 	.short	(.L_43 - .L_42)
	.align		4
.L_42:
        /*0100*/ 	.word	index@($__internal_0_$__cuda_sm20_sqrt_rn_f32_slowpath)
        /*0104*/ 	.word	0x00000000


	//----- nvinfo : EIATTR_FRAME_SIZE
	.align		4
.L_43:
        /*0108*/ 	.byte	0x04, 0x11
        /*010a*/ 	.short	(.L_45 - .L_44)
	.align		4
.L_44:
        /*010c*/ 	.word	index@(_Z13or_opt_kernelPiS_PfS0_lP9orOptDataS_S_)
        /*0110*/ 	.word	0x00000000


	//----- nvinfo : EIATTR_REGCOUNT
	.align		4
.L_45:
        /*0114*/ 	.byte	0x04, 0x2f
        /*0116*/ 	.short	(.L_47 - .L_46)
	.align		4
.L_46:
        /*0118*/ 	.word	index@(_Z7init_orP9orOptDatai)
        /*011c*/ 	.word	0x00000008


	//----- nvinfo : EIATTR_FRAME_SIZE
	.align		4
.L_47:
        /*0120*/ 	.byte	0x04, 0x11
        /*0122*/ 	.short	(.L_49 - .L_48)
	.align		4
.L_48:
        /*0124*/ 	.word	index@(_Z7init_orP9orOptDatai)
        /*0128*/ 	.word	0x00000000


	//----- nvinfo : EIATTR_MIN_STACK_SIZE
	.align		4
.L_49:
        /*012c*/ 	.byte	0x04, 0x12
        /*012e*/ 	.short	(.L_51 - .L_50)
	.align		4
.L_50:
        /*0130*/ 	.word	index@(_Z7init_orP9orOptDatai)
        /*0134*/ 	.word	0x00000000


	//----- nvinfo : EIATTR_MIN_STACK_SIZE
	.align		4
.L_51:
        /*0138*/ 	.byte	0x04, 0x12
        /*013a*/ 	.short	(.L_53 - .L_52)
	.align		4
.L_52:
        /*013c*/ 	.word	index@(_Z13or_opt_kernelPiS_PfS0_lP9orOptDataS_S_)
        /*0140*/ 	.word	0x00000000


	//----- nvinfo : EIATTR_MIN_STACK_SIZE
	.align		4
.L_53:
        /*0144*/ 	.byte	0x04, 0x12
        /*0146*/ 	.short	(.L_55 - .L_54)
	.align		4
.L_54:
        /*0148*/ 	.word	index@(_Z8init_twoP10twoOptDatai)
        /*014c*/ 	.word	0x00000000


	//----- nvinfo : EIATTR_MIN_STACK_SIZE
	.align		4
.L_55:
        /*0150*/ 	.byte	0x04, 0x12
        /*0152*/ 	.short	(.L_57 - .L_56)
	.align		4
.L_56:
        /*0154*/ 	.word	index@(_Z14two_opt_kernelPiS_PfS0_lP10twoOptDataS_S_)
        /*0158*/ 	.word	0x00000000


	//----- nvinfo : EIATTR_MIN_STACK_SIZE
	.align		4
.L_57:
        /*015c*/ 	.byte	0x04, 0x12
        /*015e*/ 	.short	(.L_59 - .L_58)
	.align		4
.L_58:
        /*0160*/ 	.word	index@(_Z10init_threeP12threeOptDatai)
        /*0164*/ 	.word	0x00000000


	//----- nvinfo : EIATTR_MIN_STACK_SIZE
	.align		4
.L_59:
        /*0168*/ 	.byte	0x04, 0x12
        /*016a*/ 	.short	(.L_61 - .L_60)
	.align		4
.L_60:
        /*016c*/ 	.word	index@(_Z16three_opt_kernelPiS_PfS0_lP12threeOptDataS_S_)
        /*0170*/ 	.word	0x00000000


	//----- nvinfo : EIATTR_MIN_STACK_SIZE
	.align		4
.L_61:
        /*0174*/ 	.byte	0x04, 0x12
        /*0176*/ 	.short	(.L_63 - .L_62)
	.align		4
.L_62:
        /*0178*/ 	.word	index@(_Z13init_relocateP13relocate_datai)
        /*017c*/ 	.word	0x00000000


	//----- nvinfo : EIATTR_MIN_STACK_SIZE
	.align		4
.L_63:
        /*0180*/ 	.byte	0x04, 0x12
        /*0182*/ 	.short	(.L_65 - .L_64)
	.align		4
.L_64:
        /*0184*/ 	.word	index@(_Z15relocate_kernelPiS_PfS0_S_S_iiS_P13relocate_dataS_i)
        /*0188*/ 	.word	0x00000000


	//----- nvinfo : EIATTR_MIN_STACK_SIZE
	.align		4
.L_65:
        /*018c*/ 	.byte	0x04, 0x12
        /*018e*/ 	.short	(.L_67 - .L_66)
	.align		4
.L_66:
        /*0190*/ 	.word	index@(_Z9init_swapP9swap_datai)
        /*0194*/ 	.word	0x00000000


	//----- nvinfo : EIATTR_MIN_STACK_SIZE
	.align		4
.L_67:
        /*0198*/ 	.byte	0x04, 0x12
        /*019a*/ 	.short	(.L_69 - .L_68)
	.align		4
.L_68:
        /*019c*/ 	.word	index@(_Z17inter_swap_kernelPiS_PfS0_S_S_iiS_P9swap_dataS_i)
        /*01a0*/ 	.word	0x00000000
.L_69:


//--------------------- .nv.compat                --------------------------
	.section	.nv.compat,"",@"SHT_CUDA_COMPAT_INFO"
	.align	4
        /*0000*/ 	.byte	0x02, 0x09, 0x00, 0x00, 0x02, 0x02, 0x01, 0x00, 0x02, 0x05, 0x05, 0x00, 0x03, 0x07, 0x01, 0x01
        /*0010*/ 	.byte	0x02, 0x03, 0x00, 0x00, 0x02, 0x06, 0x01, 0x00, 0x04, 0x0b, 0x08, 0x00, 0x01, 0x00, 0x00, 0x00
        /*0020*/ 	.byte	0x00, 0x00, 0x00, 0x00


//--------------------- .nv.info._Z7init_orP9orOptDatai --------------------------
	.section	.nv.info._Z7init_orP9orOptDatai,"",@"SHT_CUDA_INFO"
	.sectionflags	@""
	.align	4


	//----- nvinfo : EIATTR_CUDA_API_VERSION
	.align		4
        /*0000*/ 	.byte	0x04, 0x37
        /*0002*/ 	.short	(.L_71 - .L_70)
.L_70:
        /*0004*/ 	.word	0x00000082


	//----- nvinfo : EIATTR_KPARAM_INFO
	.align		4
.L_71:
        /*0008*/ 	.byte	0x04, 0x17
        /*000a*/ 	.short	(.L_73 - .L_72)
.L_72:
        /*000c*/ 	.word	0x00000000
        /*0010*/ 	.short	0x0001
        /*0012*/ 	.short	0x0008
        /*0014*/ 	.byte	0x00, 0xf0, 0x11, 0x00


	//----- nvinfo : EIATTR_KPARAM_INFO
	.align		4
.L_73:
        /*0018*/ 	.byte	0x04, 0x17
        /*001a*/ 	.short	(.L_75 - .L_74)
.L_74:
        /*001c*/ 	.word	0x00000000
        /*0020*/ 	.short	0x0000
        /*0022*/ 	.short	0x0000
        /*0024*/ 	.byte	0x00, 0xf5, 0x21, 0x00


	//----- nvinfo : EIATTR_SPARSE_MMA_MASK
	.align		4
.L_75:
        /*0028*/ 	.byte	0x03, 0x50
        /*002a*/ 	.short	0x0000


	//----- nvinfo : EIATTR_MAXREG_COUNT
	.align		4
        /*002c*/ 	.byte	0x03, 0x1b
        /*002e*/ 	.short	0x00ff


	//----- nvinfo : EIATTR_MERCURY_ISA_VERSION
	.align		4
        /*0030*/ 	.byte	0x03, 0x5f
        /*0032*/ 	.short	0x0101


	//----- nvinfo : EIATTR_VRC_CTA_INIT_COUNT
	.align		4
        /*0034*/ 	.byte	0x02, 0x4a
	.zero		1
	.zero		1


	//----- nvinfo : EIATTR_EXIT_INSTR_OFFSETS
	.align		4
        /*0038*/ 	.byte	0x04, 0x1c
        /*003a*/ 	.short	(.L_77 - .L_76)


	//   ....[0]....
.L_76:
        /*003c*/ 	.word	0x00000070


	//   ....[1]....
        /*0040*/ 	.word	0x000000c0


	//----- nvinfo : EIATTR_CBANK_PARAM_SIZE
	.align		4
.L_77:
        /*0044*/ 	.byte	0x03, 0x19
        /*0046*/ 	.short	0x000c


	//----- nvinfo : EIATTR_PARAM_CBANK
	.align		4
        /*0048*/ 	.byte	0x04, 0x0a
        /*004a*/ 	.short	(.L_79 - .L_78)
	.align		4
.L_78:
        /*004c*/ 	.word	index@(.nv.constant0._Z7init_orP9orOptDatai)
        /*0050*/ 	.short	0x0380
        /*0052*/ 	.short	0x000c


	//----- nvinfo : EIATTR_SW_WAR
	.align		4
.L_79:
        /*0054*/ 	.byte	0x04, 0x36
        /*0056*/ 	.short	(.L_81 - .L_80)
.L_80:
        /*0058*/ 	.word	0x00000008
.L_81:


//--------------------- .nv.info._Z13or_opt_kernelPiS_PfS0_lP9orOptDataS_S_ --------------------------
	.section	.nv.info._Z13or_opt_kernelPiS_PfS0_lP9orOptDataS_S_,"",@"SHT_CUDA_INFO"
	.sectionflags	@""
	.align	4


	//----- nvinfo : EIATTR_CUDA_API_VERSION
	.align		4
        /*0000*/ 	.byte	0x04, 0x37
        /*0002*/ 	.short	(.L_83 - .L_82)
.L_82:
        /*0004*/ 	.word	0x00000082


	//----- nvinfo : EIATTR_KPARAM_INFO
	.align		4
.L_83:
        /*0008*/ 	.byte	0x04, 0x17
        /*000a*/ 	.short	(.L_85 - .L_84)
.L_84:
        /*000c*/ 	.word	0x00000000
        /*0010*/ 	.short	0x0007
        /*0012*/ 	.short	0x0038
        /*0014*/ 	.byte	0x00, 0xf5, 0x21, 0x00


	//----- nvinfo : EIATTR_KPARAM_INFO
	.align		4
.L_85:
        /*0018*/ 	.byte	0x04, 0x17
        /*001a*/ 	.short	(.L_87 - .L_86)
.L_86:
        /*001c*/ 	.word	0x00000000
        /*0020*/ 	.short	0x0006
        /*0022*/ 	.short	0x0030
        /*0024*/ 	.byte	0x00, 0xf5, 0x21, 0x00


	//----- nvinfo : EIATTR_KPARAM_INFO
	.align		4
.L_87:
        /*0028*/ 	.byte	0x04, 0x17
        /*002a*/ 	.short	(.L_89 - .L_88)
.L_88:
        /*002c*/ 	.word	0x00000000
        /*0030*/ 	.short	0x0005
        /*0032*/ 	.short	0x0028
        /*0034*/ 	.byte	0x00, 0xf5, 0x21, 0x00


	//----- nvinfo : EIATTR_KPARAM_INFO
	.align		4
.L_89:
        /*0038*/ 	.byte	0x04, 0x17
        /*003a*/ 	.short	(.L_91 - .L_90)
.L_90:
        /*003c*/ 	.word	0x00000000
        /*0040*/ 	.short	0x0004
        /*0042*/ 	.short	0x0020
        /*0044*/ 	.byte	0x00, 0xf0, 0x21, 0x00


	//----- nvinfo : EIATTR_KPARAM_INFO
	.align		4
.L_91:
        /*0048*/ 	.byte	0x04, 0x17
        /*004a*/ 	.short	(.L_93 - .L_92)
.L_92:
        /*004c*/ 	.word	0x00000000
        /*0050*/ 	.short	0x0003
        /*0052*/ 	.short	0x0018
        /*0054*/ 	.byte	0x00, 0xf5, 0x21, 0x00


	//----- nvinfo : EIATTR_KPARAM_INFO
	.align		4
.L_93:
        /*0058*/ 	.byte	0x04, 0x17
        /*005a*/ 	.short	(.L_95 - .L_94)
.L_94:
        /*005c*/ 	.word	0x00000000
        /*0060*/ 	.short	0x0002
        /*0062*/ 	.short	0x0010
        /*0064*/ 	.byte	0x00, 0xf5, 0x21, 0x00


	//----- nvinfo : EIATTR_KPARAM_INFO
	.align		4
.L_95:
        /*0068*/ 	.byte	0x04, 0x17
        /*006a*/ 	.short	(.L_97 - .L_96)
.L_96:
        /*006c*/ 	.word	0x00000000
        /*0070*/ 	.short	0x0001
        /*0072*/ 	.short	0x0008
        /*0074*/ 	.byte	0x00, 0xf5, 0x21, 0x00


	//----- nvinfo : EIATTR_KPARAM_INFO
	.align		4
.L_97:
        /*0078*/ 	.byte	0x04, 0x17
        /*007a*/ 	.short	(.L_99 - .L_98)
.L_98:
        /*007c*/ 	.word	0x00000000
        /*0080*/ 	.short	0x0000
        /*0082*/ 	.short	0x0000
        /*0084*/ 	.byte	0x00, 0xf5, 0x21, 0x00


	//----- nvinfo : EIATTR_SPARSE_MMA_MASK
	.align		4
.L_99:
        /*0088*/ 	.byte	0x03, 0x50
        /*008a*/ 	.short	0x0000


	//----- nvinfo : EIATTR_MAXREG_COUNT
	.align		4
        /*008c*/ 	.byte	0x03, 0x1b
        /*008e*/ 	.short	0x00ff


	//----- nvinfo : EIATTR_MERCURY_ISA_VERSION
	.align		4
        /*0090*/ 	.byte	0x03, 0x5f
        /*0092*/ 	.short	0x0101


	//----- nvinfo : EIATTR_VRC_CTA_INIT_COUNT
	.align		4
        /*0094*/ 	.byte	0x02, 0x4a
	.zero		1
	.zero		1


	//----- nvinfo : EIATTR_EXIT_INSTR_OFFSETS
	.align		4
        /*0098*/ 	.byte	0x04, 0x1c
        /*009a*/ 	.short	(.L_101 - .L_100)


	//   ....[0]....
.L_100:
        /*009c*/ 	.word	0x000000a0


	//   ....[1]....
        /*00a0*/ 	.word	0x00000130


	//   ....[2]....
        /*00a4*/ 	.word	0x00001250


	//----- nvinfo : EIATTR_CRS_STACK_SIZE
	.align		4
.L_101:
        /*00a8*/ 	.byte	0x04, 0x1e
        /*00aa*/ 	.short	(.L_103 - .L_102)
.L_102:
        /*00ac*/ 	.word	0x00000000


	//----- nvinfo : EIATTR_CBANK_PARAM_SIZE
	.align		4
.L_103:
        /*00b0*/ 	.byte	0x03, 0x19
        /*00b2*/ 	.short	0x0040


	//----- nvinfo : EIATTR_PARAM_CBANK
	.align		4
        /*00b4*/ 	.byte	0x04, 0x0a
        /*00b6*/ 	.short	(.L_105 - .L_104)
	.align		4
.L_104:
        /*00b8*/ 	.word	index@(.nv.constant0._Z13or_opt_kernelPiS_PfS0_lP9orOptDataS_S_)
        /*00bc*/ 	.short	0x0380
        /*00be*/ 	.short	0x0040


	//----- nvinfo : EIATTR_SW_WAR
	.align		4
.L_105:
        /*00c0*/ 	.byte	0x04, 0x36
        /*00c2*/ 	.short	(.L_107 - .L_106)
.L_106:
        /*00c4*/ 	.word	0x00000008
.L_107:


//--------------------- .nv.info._Z8init_twoP10twoOptDatai --------------------------
	.section	.nv.info._Z8init_twoP10twoOptDatai,"",@"SHT_CUDA_INFO"
	.sectionflags	@""
	.align	4


	//----- nvinfo : EIATTR_CUDA_API_VERSION
	.align		4
        /*0000*/ 	.byte	0x04, 0x37
        /*0002*/ 	.short	(.L_109 - .L_108)
.L_108:
        /*0004*/ 	.word	0x00000082


	//----- nvinfo : EIATTR_KPARAM_INFO
	.align		4
.L_109:
        /*0008*/ 	.byte	0x04, 0x17
        /*000a*/ 	.short	(.L_111 - .L_110)
.L_110:
        /*000c*/ 	.word	0x00000000
        /*0010*/ 	.short	0x0001
        /*0012*/ 	.short	0x0008
        /*0014*/ 	.byte	0x00, 0xf0, 0x11, 0x00


	//----- nvinfo : EIATTR_KPARAM_INFO
	.align		4
.L_111:
        /*0018*/ 	.byte	0x04, 0x17
        /*001a*/ 	.short	(.L_113 - .L_112)
.L_112:
        /*001c*/ 	.word	0x00000000
        /*0020*/ 	.short	0x0000
        /*0022*/ 	.short	0x0000
        /*0024*/ 	.byte	0x00, 0xf5, 0x21, 0x00


	//----- nvinfo : EIATTR_SPARSE_MMA_MASK
	.align		4
.L_113:
        /*0028*/ 	.byte	0x03, 0x50
        /*002a*/ 	.short	0x0000


	//----- nvinfo : EIATTR_MAXREG_COUNT
	.align		4
        /*002c*/ 	.byte	0x03, 0x1b
        /*002e*/ 	.short	0x00ff


	//----- nvinfo : EIATTR_MERCURY_ISA_VERSION
	.align		4
        /*0030*/ 	.byte	0x03, 0x5f
        /*0032*/ 	.short	0x0101


	//----- nvinfo : EIATTR_VRC_CTA_INIT_COUNT
	.align		4
        /*0034*/ 	.byte	0x02, 0x4a
	.zero		1
	.zero		1


	//----- nvinfo : EIATTR_EXIT_INSTR_OFFSETS
	.align		4
        /*0038*/ 	.byte	0x04, 0x1c
        /*003a*/ 	.short	(.L_115 - .L_114)


	//   ....[0]....
.L_114:
        /*003c*/ 	.word	0x00000070


	//   ....[1]....
        /*0040*/ 	.word	0x000000c0


	//----- nvinfo : EIATTR_CBANK_PARAM_SIZE
	.align		4
.L_115:
        /*0044*/ 	.byte	0x03, 0x19
        /*0046*/ 	.short	0x000c


	//----- nvinfo : EIATTR_PARAM_CBANK
	.align		4
        /*0048*/ 	.byte	0x04, 0x0a
        /*004a*/ 	.short	(.L_117 - .L_116)
	.align		4
.L_116:
        /*004c*/ 	.word	index@(.nv.constant0._Z8init_twoP10twoOptDatai)
        /*0050*/ 	.short	0x0380
        /*0052*/ 	.short	0x000c


	//----- nvinfo : EIATTR_SW_WAR
	.align		4
.L_117:
        /*0054*/ 	.byte	0x04, 0x36
        /*0056*/ 	.short	(.L_119 - .L_118)
.L_118:
        /*0058*/ 	.word	0x00000008
.L_119:


//--------------------- .nv.info._Z14two_opt_kernelPiS_PfS0_lP10twoOptDataS_S_ --------------------------
	.section	.nv.info._Z14two_opt_kernelPiS_PfS0_lP10twoOptDataS_S_,"",@"SHT_CUDA_INFO"
	.sectionflags	@""
	.align	4


	//----- nvinfo : EIATTR_CUDA_API_VERSION
	.align		4
        /*0000*/ 	.byte	0x04, 0x37
        /*0002*/ 	.short	(.L_121 - .L_120)
.L_120:
        /*0004*/ 	.word	0x00000082


	//----- nvinfo : EIATTR_KPARAM_INFO
	.align		4
.L_121:
        /*0008*/ 	.byte	0x04, 0x17
        /*000a*/ 	.short	(.L_123 - .L_122)
.L_122:
        /*000c*/ 	.word	0x00000000
        /*0010*/ 	.short	0x0007
        /*0012*/ 	.short	0x0038
        /*0014*/ 	.byte	0x00, 0xf5, 0x21, 0x00


	//----- nvinfo : EIATTR_KPARAM_INFO
	.align		4
.L_123:
        /*0018*/ 	.byte	0x04, 0x17
        /*001a*/ 	.short	(.L_125 - .L_124)
.L_124:
        /*001c*/ 	.word	0x00000000
        /*0020*/ 	.short	0x0006
        /*0022*/ 	.short	0x0030
        /*0024*/ 	.byte	0x00, 0xf5, 0x21, 0x00


	//----- nvinfo : EIATTR_KPARAM_INFO
	.align		4
.L_125:
        /*0028*/ 	.byte	0x04, 0x17
        /*002a*/ 	.short	(.L_127 - .L_126)
.L_126:
        /*002c*/ 	.word	0x00000000
        /*0030*/ 	.short	0x0005
        /*0032*/ 	.short	0x0028
        /*0034*/ 	.byte	0x00, 0xf5, 0x21, 0x00


	//----- nvinfo : EIATTR_KPARAM_INFO
	.align		4
.L_127:
        /*0038*/ 	.byte	0x04, 0x17
        /*003a*/ 	.short	(.L_129 - .L_128)
.L_128:
        /*003c*/ 	.word	0x00000000
        /*0040*/ 	.short	0x0004
        /*0042*/ 	.short	0x0020
        /*0044*/ 	.byte	0x00, 0xf0, 0x21, 0x00


	//----- nvinfo : EIATTR_KPARAM_INFO
	.align		4
.L_129:
        /*0048*/ 	.byte	0x04, 0x17
        /*004a*/ 	.short	(.L_131 - .L_130)
.L_130:
        /*004c*/ 	.word	0x00000000
        /*0050*/ 	.short	0x0003
        /*0052*/ 	.short	0x0018
        /*0054*/ 	.byte	0x00, 0xf5, 0x21, 0x00


	//----- nvinfo : EIATTR_KPARAM_INFO
	.align		4
.L_131:
        /*0058*/ 	.byte	0x04, 0x17
        /*005a*/ 	.short	(.L_133 - .L_132)
.L_132:
        /*005c*/ 	.word	0x00000000
        /*0060*/ 	.short	0x0002
        /*0062*/ 	.short	0x0010
        /*0064*/ 	.byte	0x00, 0xf5, 0x21, 0x00


	//----- nvinfo : EIATTR_KPARAM_INFO
	.align		4
.L_133:
        /*0068*/ 	.byte	0x04, 0x17
        /*006a*/ 	.short	(.L_135 - .L_134)
.L_134:
        /*006c*/ 	.word	0x00000000
        /*0070*/ 	.short	0x0001
        /*0072*/ 	.short	0x0008
        /*0074*/ 	.byte	0x00, 0xf5, 0x21, 0x00


	//----- nvinfo : EIATTR_KPARAM_INFO
	.align		4
.L_135:
        /*0078*/ 	.byte	0x04, 0x17
        /*007a*/ 	.short	(.L_137 - .L_136)
.L_136:
        /*007c*/ 	.word	0x00000000
        /*0080*/ 	.short	0x0000
        /*0082*/ 	.short	0x0000
        /*0084*/ 	.byte	0x00, 0xf5, 0x21, 0x00


	//----- nvinfo : EIATTR_SPARSE_MMA_MASK
	.align		4
.L_137:
        /*0088*/ 	.byte	0x03, 0x50
        /*008a*/ 	.short	0x0000


	//----- nvinfo : EIATTR_MAXREG_COUNT
	.align		4
        /*008c*/ 	.byte	0x03, 0x1b
        /*008e*/ 	.short	0x00ff


	//----- nvinfo : EIATTR_MERCURY_ISA_VERSION
	.align		4
        /*0090*/ 	.byte	0x03, 0x5f
        /*0092*/ 	.short	0x0101


	//----- nvinfo : EIATTR_VRC_CTA_INIT_COUNT
	.align		4
        /*0094*/ 	.byte	0x02, 0x4a
	.zero		1
	.zero		1


	//----- nvinfo : EIATTR_EXIT_INSTR_OFFSETS
	.align		4
        /*0098*/ 	.byte	0x04, 0x1c
        /*009a*/ 	.short	(.L_139 - .L_138)


	//   ....[0]....
.L_138:
        /*009c*/ 	.word	0x000000a0


	//   ....[1]....
        /*00a0*/ 	.word	0x00000130


	//   ....[2]....
        /*00a4*/ 	.word	0x00000a10


	//   ....[3]....
        /*00a8*/ 	.word	0x00001160


	//----- nvinfo : EIATTR_CRS_STACK_SIZE
	.align		4
.L_139:
        /*00ac*/ 	.byte	0x04, 0x1e
        /*00ae*/ 	.short	(.L_141 - .L_140)
.L_140:
        /*00b0*/ 	.word	0x00000000


	//----- nvinfo : EIATTR_CBANK_PARAM_SIZE
	.align		4
.L_141:
        /*00b4*/ 	.byte	0x03, 0x19
        /*00b6*/ 	.short	0x0040


	//----- nvinfo : EIATTR_PARAM_CBANK
	.align		4
        /*00b8*/ 	.byte	0x04, 0x0a
        /*00ba*/ 	.short	(.L_143 - .L_142)
	.align		4
.L_142:
        /*00bc*/ 	.word	index@(.nv.constant0._Z14two_opt_kernelPiS_PfS0_lP10twoOptDataS_S_)
        /*00c0*/ 	.short	0x0380
        /*00c2*/ 	.short	0x0040


	//----- nvinfo : EIATTR_SW_WAR
	.align		4
.L_143:
        /*00c4*/ 	.byte	0x04, 0x36
        /*00c6*/ 	.short	(.L_145 - .L_144)
.L_144:
        /*00c8*/ 	.word	0x00000008
.L_145:


//--------------------- .nv.info._Z10init_threeP12threeOptDatai --------------------------
	.section	.nv.info._Z10init_threeP12threeOptDatai,"",@"SHT_CUDA_INFO"
	.sectionflags	@""
	.align	4


	//----- nvinfo : EIATTR_CUDA_API_VERSION
	.align		4
        /*0000*/ 	.byte	0x04, 0x37
        /*0002*/ 	.short	(.L_147 - .L_146)
.L_146:
        /*0004*/ 	.word	0x00000082


	//----- nvinfo : EIATTR_KPARAM_INFO
	.align		4
.L_147:
        /*0008*/ 	.byte	0x04, 0x17
        /*000a*/ 	.short	(.L_149 - .L_148)
.L_148:
        /*000c*/ 	.word	0x00000000
        /*0010*/ 	.short	0x0001
        /*0012*/ 	.short	0x0008
        /*0014*/ 	.byte	0x00, 0xf0, 0x11, 0x00


	//----- nvinfo : EIATTR_KPARAM_INFO
	.align		4
.L_149:
        /*0018*/ 	.byte	0x04, 0x17
        /*001a*/ 	.short	(.L_151 - .L_150)
.L_150:
        /*001c*/ 	.word	0x00000000
        /*0020*/ 	.short	0x0000
        /*0022*/ 	.short	0x0000
        /*0024*/ 	.byte	0x00, 0xf5, 0x21, 0x00


	//----- nvinfo : EIATTR_SPARSE_MMA_MASK
	.align		4
.L_151:
        /*0028*/ 	.byte	0x03, 0x50
        /*002a*/ 	.short	0x0000


	//----- nvinfo : EIATTR_MAXREG_COUNT
	.align		4
        /*002c*/ 	.byte	0x03, 0x1b
        /*002e*/ 	.short	0x00ff


	//----- nvinfo : EIATTR_MERCURY_ISA_VERSION
	.align		4
        /*0030*/ 	.byte	0x03, 0x5f
        /*0032*/ 	.short	0x0101


	//----- nvinfo : EIATTR_VRC_CTA_INIT_COUNT
	.align		4
        /*0034*/ 	.byte	0x02, 0x4a
	.zero		1
	.zero		1


	//----- nvinfo : EIATTR_EXIT_INSTR_OFFSETS
	.align		4
        /*0038*/ 	.byte	0x04, 0x1c
        /*003a*/ 	.short	(.L_153 - .L_152)


	//   ....[0]....
.L_152:
        /*003c*/ 	.word	0x00000070


	//   ....[1]....
        /*0040*/ 	.word	0x000000c0


	//----- nvinfo : EIATTR_CBANK_PARAM_SIZE
	.align		4
.L_153:
        /*0044*/ 	.byte	0x03, 0x19
        /*0046*/ 	.short	0x000c


	//----- nvinfo : EIATTR_PARAM_CBANK
	.align		4
        /*0048*/ 	.byte	0x04, 0x0a
        /*004a*/ 	.short	(.L_155 - .L_154)
	.align		4
.L_154:
        /*004c*/ 	.word	index@(.nv.constant0._Z10init_threeP12threeOptDatai)
        /*0050*/ 	.short	0x0380
        /*0052*/ 	.short	0x000c


	//----- nvinfo : EIATTR_SW_WAR
	.align		4
.L_155:
        /*0054*/ 	.byte	0x04, 0x36
        /*0056*/ 	.short	(.L_157 - .L_156)
.L_156:
        /*0058*/ 	.word	0x00000008
.L_157:


//--------------------- .nv.info._Z16three_opt_kernelPiS_PfS0_lP12threeOptDataS_S_ --------------------------
	.section	.nv.info._Z16three_opt_kernelPiS_PfS0_lP12threeOptDataS_S_,"",@"SHT_CUDA_INFO"
	.sectionflags	@""
	.align	4


	//----- nvinfo : EIATTR_CUDA_API_VERSION
	.align		4
        /*0000*/ 	.byte	0x04, 0x37
        /*0002*/ 	.short	(.L_159 - .L_158)
.L_158:
        /*0004*/ 	.word	0x00000082


	//----- nvinfo : EIATTR_KPARAM_INFO
	.align		4
.L_159:
        /*0008*/ 	.byte	0x04, 0x17
        /*000a*/ 	.short	(.L_161 - .L_160)
.L_160:
        /*000c*/ 	.word	0x00000000
        /*0010*/ 	.short	0x0007
        /*0012*/ 	.short	0x0038
        /*0014*/ 	.byte	0x00, 0xf5, 0x21, 0x00


	//----- nvinfo : EIATTR_KPARAM_INFO
	.align		4
.L_161:
        /*0018*/ 	.byte	0x04, 0x17
        /*001a*/ 	.short	(.L_163 - .L_162)
.L_162:
        /*001c*/ 	.word	0x00000000
        /*0020*/ 	.short	0x0006
        /*0022*/ 	.short	0x0030
        /*0024*/ 	.byte	0x00, 0xf5, 0x21, 0x00


	//----- nvinfo : EIATTR_KPARAM_INFO
	.align		4
.L_163:
        /*0028*/ 	.byte	0x04, 0x17
        /*002a*/ 	.short	(.L_165 - .L_164)
.L_164:
        /*002c*/ 	.word	0x00000000
        /*0030*/ 	.short	0x0005
        /*0032*/ 	.short	0x0028
        /*0034*/ 	.byte	0x00, 0xf5, 0x21, 0x00


	//----- nvinfo : EIATTR_KPARAM_INFO
	.align		4
.L_165:
        /*0038*/ 	.byte	0x04, 0x17
        /*003a*/ 	.short	(.L_167 - .L_166)
.L_166:
        /*003c*/ 	.word	0x00000000
        /*0040*/ 	.short	0x0004
        /*0042*/ 	.short	0x0020
        /*0044*/ 	.byte	0x00, 0xf0, 0x21, 0x00


	//----- nvinfo : EIATTR_KPARAM_INFO
	.align		4
.L_167:
        /*0048*/ 	.byte	0x04, 0x17
        /*004a*/ 	.short	(.L_169 - .L_168)
.L_168:
        /*004c*/ 	.word	0x00000000
        /*0050*/ 	.short	0x0003
        /*0052*/ 	.short	0x0018
        /*0054*/ 	.byte	0x00, 0xf5, 0x21, 0x00


	//----- nvinfo : EIATTR_KPARAM_INFO
	.align		4
.L_169:
        /*0058*/ 	.byte	0x04, 0x17
        /*005a*/ 	.short	(.L_171 - .L_170)
.L_170:
        /*005c*/ 	.word	0x00000000
        /*0060*/ 	.short	0x0002
        /*0062*/ 	.short	0x0010
        /*0064*/ 	.byte	0x00, 0xf5, 0x21, 0x00


	//----- nvinfo : EIATTR_KPARAM_INFO
	.align		4
.L_171:
        /*0068*/ 	.byte	0x04, 0x17
        /*006a*/ 	.short	(.L_173 - .L_172)
.L_172:
        /*006c*/ 	.word	0x00000000
        /*0070*/ 	.short	0x0001
        /*0072*/ 	.short	0x0008
        /*0074*/ 	.byte	0x00, 0xf5, 0x21, 0x00


	//----- nvinfo : EIATTR_KPARAM_INFO
	.align		4
.L_173:
        /*0078*/ 	.byte	0x04, 0x17
        /*007a*/ 	.short	(.L_175 - .L_174)
.L_174:
        /*007c*/ 	.word	0x00000000
        /*0080*/ 	.short	0x0000
        /*0082*/ 	.short	0x0000
        /*0084*/ 	.byte	0x00, 0xf5, 0x21, 0x00


	//----- nvinfo : EIATTR_SPARSE_MMA_MASK
	.align		4
.L_175:
        /*0088*/ 	.byte	0x03, 0x50
        /*008a*/ 	.short	0x0000


	//----- nvinfo : EIATTR_MAXREG_COUNT
	.align		4
        /*008c*/ 	.byte	0x03, 0x1b
        /*008e*/ 	.short	0x00ff


	//----- nvinfo : EIATTR_MERCURY_ISA_VERSION
	.align		4
        /*0090*/ 	.byte	0x03, 0x5f
        /*0092*/ 	.short	0x0101


	//----- nvinfo : EIATTR_VRC_CTA_INIT_COUNT
	.align		4
        /*0094*/ 	.byte	0x02, 0x4a
	.zero		1
	.zero		1


	//----- nvinfo : EIATTR_EXIT_INSTR_OFFSETS
	.align		4
        /*0098*/ 	.byte	0x04, 0x1c
        /*009a*/ 	.short	(.L_177 - .L_176)


	//   ....[0]....
.L_176:
        /*009c*/ 	.word	0x000000a0


	//   ....[1]....
        /*00a0*/ 	.word	0x00000130


	//   ....[2]....
        /*00a4*/ 	.word	0x00000180


	//   ....[3]....
        /*00a8*/ 	.word	0x00000d10


	//----- nvinfo : EIATTR_CRS_STACK_SIZE
	.align		4
.L_177:
        /*00ac*/ 	.byte	0x04, 0x1e
        /*00ae*/ 	.short	(.L_179 - .L_178)
.L_178:
        /*00b0*/ 	.word	0x00000000


	//----- nvinfo : EIATTR_CBANK_PARAM_SIZE
	.align		4
.L_179:
        /*00b4*/ 	.byte	0x03, 0x19
        /*00b6*/ 	.short	0x0040


	//----- nvinfo : EIATTR_PARAM_CBANK
	.align		4
        /*00b8*/ 	.byte	0x04, 0x0a
        /*00ba*/ 	.short	(.L_181 - .L_180)
	.align		4
.L_180:
        /*00bc*/ 	.word	index@(.nv.constant0._Z16three_opt_kernelPiS_PfS0_lP12threeOptDataS_S_)
        /*00c0*/ 	.short	0x0380
        /*00c2*/ 	.short	0x0040


	//----- nvinfo : EIATTR_SW_WAR
	.align		4
.L_181:
        /*00c4*/ 	.byte	0x04, 0x36
        /*00c6*/ 	.short	(.L_183 - .L_182)
.L_182:
        /*00c8*/ 	.word	0x00000008
.L_183:


//--------------------- .nv.info._Z13init_relocateP13relocate_datai --------------------------
	.section	.nv.info._Z13init_relocateP13relocate_datai,"",@"SHT_CUDA_INFO"
	.sectionflags	@""
	.align	4


	//----- nvinfo : EIATTR_CUDA_API_VERSION
	.align		4
        /*0000*/ 	.byte	0x04, 0x37
        /*0002*/ 	.short	(.L_185 - .L_184)
.L_184:
        /*0004*/ 	.word	0x00000082


	//----- nvinfo : EIATTR_KPARAM_INFO
	.align		4
.L_185:
        /*0008*/ 	.byte	0x04, 0x17
        /*000a*/ 	.short	(.L_187 - .L_186)
.L_186:
        /*000c*/ 	.word	0x00000000
        /*0010*/ 	.short	0x0001
        /*0012*/ 	.short	0x0008
        /*0014*/ 	.byte	0x00, 0xf0, 0x11, 0x00


	//----- nvinfo : EIATTR_KPARAM_INFO
	.align		4
.L_187:
        /*0018*/ 	.byte	0x04, 0x17
        /*001a*/ 	.short	(.L_189 - .L_188)
.L_188:
        /*001c*/ 	.word	0x00000000
        /*0020*/ 	.short	0x0000
        /*0022*/ 	.short	0x0000
        /*0024*/ 	.byte	0x00, 0xf5, 0x21, 0x00


	//----- nvinfo : EIATTR_SPARSE_MMA_MASK
	.align		4
.L_189:
        /*0028*/ 	.byte	0x03, 0x50
        /*002a*/ 	.short	0x0000


	//----- nvinfo : EIATTR_MAXREG_COUNT
	.align		4
        /*002c*/ 	.byte	0x03, 0x1b
        /*002e*/ 	.short	0x00ff


	//----- nvinfo : EIATTR_MERCURY_ISA_VERSION
	.align		4
        /*0030*/ 	.byte	0x03, 0x5f
        /*0032*/ 	.short	0x0101


	//----- nvinfo : EIATTR_VRC_CTA_INIT_COUNT
	.align		4
        /*0034*/ 	.byte	0x02, 0x4a
	.zero		1
	.zero		1


	//----- nvinfo : EIATTR_EXIT_INSTR_OFFSETS
	.align		4
        /*0038*/ 	.byte	0x04, 0x1c
        /*003a*/ 	.short	(.L_191 - .L_190)


	//   ....[0]....
.L_190:
        /*003c*/ 	.word	0x00000070


	//   ....[1]....
        /*0040*/ 	.word	0x000000c0


	//----- nvinfo : EIATTR_CBANK_PARAM_SIZE
	.align		4
.L_191:
        /*0044*/ 	.byte	0x03, 0x19
        /*0046*/ 	.short	0x000c


	//----- nvinfo : EIATTR_PARAM_CBANK
	.align		4
        /*0048*/ 	.byte	0x04, 0x0a
        /*004a*/ 	.short	(.L_193 - .L_192)
	.align		4
.L_192:
        /*004c*/ 	.word	index@(.nv.constant0._Z13init_relocateP13relocate_datai)
        /*0050*/ 	.short	0x0380
        /*0052*/ 	.short	0x000c


	//----- nvinfo : EIATTR_SW_WAR
	.align		4
.L_193:
        /*0054*/ 	.byte	0x04, 0x36
        /*0056*/ 	.short	(.L_195 - .L_194)
.L_194:
        /*0058*/ 	.word	0x00000008
.L_195:


//--------------------- .nv.info._Z15relocate_kernelPiS_PfS0_S_S_iiS_P13relocate_dataS_i --------------------------
	.section	.nv.info._Z15relocate_kernelPiS_PfS0_S_S_iiS_P13relocate_dataS_i,"",@"SHT_CUDA_INFO"
	.sectionflags	@""
	.align	4


	//----- nvinfo : EIATTR_CUDA_API_VERSION
	.align		4
        /*0000*/ 	.byte	0x04, 0x37
        /*0002*/ 	.short	(.L_197 - .L_196)
.L_196:
        /*0004*/ 	.word	0x00000082


	//----- nvinfo : EIATTR_KPARAM_INFO
	.align		4
.L_197:
        /*0008*/ 	.byte	0x04, 0x17
        /*000a*/ 	.short	(.L_199 - .L_198)
.L_198:
        /*000c*/ 	.word	0x00000000
        /*0010*/ 	.short	0x000b
        /*0012*/ 	.short	0x0050
        /*0014*/ 	.byte	0x00, 0xf0, 0x11, 0x00


	//----- nvinfo : EIATTR_KPARAM_INFO
	.align		4
.L_199:
        /*0018*/ 	.byte	0x04, 0x17
        /*001a*/ 	.short	(.L_201 - .L_200)
.L_200:
        /*001c*/ 	.word	0x00000000
        /*0020*/ 	.short	0x000a
        /*0022*/ 	.short	0x0048
        /*0024*/ 	.byte	0x00, 0xf5, 0x21, 0x00


	//----- nvinfo : EIATTR_KPARAM_INFO
	.align		4
.L_201:
        /*0028*/ 	.byte	0x04, 0x17
        /*002a*/ 	.short	(.L_203 - .L_202)
.L_202:
        /*002c*/ 	.word	0x00000000
        /*0030*/ 	.short	0x0009
        /*0032*/ 	.short	0x0040
        /*0034*/ 	.byte	0x00, 0xf5, 0x21, 0x00


	//----- nvinfo : EIATTR_KPARAM_INFO
	.align		4
.L_203:
        /*0038*/ 	.byte	0x04, 0x17
        /*003a*/ 	.short	(.L_205 - .L_204)
.L_204:
        /*003c*/ 	.word	0x00000000
        /*0040*/ 	.short	0x0008
        /*0042*/ 	.short	0x0038
        /*0044*/ 	.byte	0x00, 0xf5, 0x21, 0x00


	//----- nvinfo : EIATTR_KPARAM_INFO
	.align		4
.L_205:
        /*0048*/ 	.byte	0x04, 0x17
        /*004a*/ 	.short	(.L_207 - .L_206)
.L_206:
        /*004c*/ 	.word	0x00000000
        /*0050*/ 	.short	0x0007
        /*0052*/ 	.short	0x0034
        /*0054*/ 	.byte	0x00, 0xf0, 0x11, 0x00


	//----- nvinfo : EIATTR_KPARAM_INFO
	.align		4
.L_207:
        /*0058*/ 	.byte	0x04, 0x17
        /*005a*/ 	.short	(.L_209 - .L_208)
.L_208:
        /*005c*/ 	.word	0x00000000
        /*0060*/ 	.short	0x0006
        /*0062*/ 	.short	0x0030
        /*0064*/ 	.byte	0x00, 0xf0, 0x11, 0x00


	//----- nvinfo : EIATTR_KPARAM_INFO
	.align		4
.L_209:
        /*0068*/ 	.byte	0x04, 0x17
        /*006a*/ 	.short	(.L_211 - .L_210)
.L_210:
        /*006c*/ 	.word	0x00000000
        /*0070*/ 	.short	0x0005
        /*0072*/ 	.short	0x0028
        /*0074*/ 	.byte	0x00, 0xf5, 0x21, 0x00


	//----- nvinfo : EIATTR_KPARAM_INFO
	.align		4
.L_211:
        /*0078*/ 	.byte	0x04, 0x17
        /*007a*/ 	.short	(.L_213 - .L_212)
.L_212:
        /*007c*/ 	.word	0x00000000
        /*0080*/ 	.short	0x0004
        /*0082*/ 	.short	0x0020
        /*0084*/ 	.byte	0x00, 0xf5, 0x21, 0x00


	//----- nvinfo : EIATTR_KPARAM_INFO
	.align		4
.L_213:
        /*0088*/ 	.byte	0x04, 0x17
        /*008a*/ 	.short	(.L_215 - .L_214)
.L_214:
        /*008c*/ 	.word	0x00000000
        /*0090*/ 	.short	0x0003
        /*0092*/ 	.short	0x0018
        /*0094*/ 	.byte	0x00, 0xf5, 0x21, 0x00


	//----- nvinfo : EIATTR_KPARAM_INFO
	.align		4
.L_215:
        /*0098*/ 	.byte	0x04, 0x17
        /*009a*/ 	.short	(.L_217 - .L_216)
.L_216:
        /*009c*/ 	.word	0x00000000
        /*00a0*/ 	.short	0x0002
        /*00a2*/ 	.short	0x0010
        /*00a4*/ 	.byte	0x00, 0xf5, 0x21, 0x00


	//----- nvinfo : EIATTR_KPARAM_INFO
	.align		4
.L_217:
        /*00a8*/ 	.byte	0x04, 0x17
        /*00aa*/ 	.short	(.L_219 - .L_218)
.L_218:
        /*00ac*/ 	.word	0x00000000
        /*00b0*/ 	.short	0x0001
        /*00b2*/ 	.short	0x0008
        /*00b4*/ 	.byte	0x00, 0xf5, 0x21, 0x00


	//----- nvinfo : EIATTR_KPARAM_INFO
	.align		4
.L_219:
        /*00b8*/ 	.byte	0x04, 0x17
        /*00ba*/ 	.short	(.L_221 - .L_220)
.L_220:
        /*00bc*/ 	.word	0x00000000
        /*00c0*/ 	.short	0x0000
        /*00c2*/ 	.short	0x0000
        /*00c4*/ 	.byte	0x00, 0xf5, 0x21, 0x00


	//----- nvinfo : EIATTR_SPARSE_MMA_MASK
	.align		4
.L_221:
        /*00c8*/ 	.byte	0x03, 0x50
        /*00ca*/ 	.short	0x0000


	//----- nvinfo : EIATTR_MAXREG_COUNT
	.align		4
        /*00cc*/ 	.byte	0x03, 0x1b
        /*00ce*/ 	.short	0x00ff


	//----- nvinfo : EIATTR_EXTERNS
	.align		4
        /*00d0*/ 	.byte	0x04, 0x0f
        /*00d2*/ 	.short	(.L_223 - .L_222)


	//   ....[0]....
	.align		4
.L_222:
        /*00d4*/ 	.word	index@(malloc)


	//   ....[1]....
	.align		4
        /*00d8*/ 	.word	index@(free)


	//----- nvinfo : EIATTR_MERCURY_ISA_VERSION
	.align		4
.L_223:
        /*00dc*/ 	.byte	0x03, 0x5f
        /*00de*/ 	.short	0x0101


	//----- nvinfo : EIATTR_VRC_CTA_INIT_COUNT
	.align		4
        /*00e0*/ 	.byte	0x02, 0x4a
	.zero		1
	.zero		1


	//----- nvinfo : EIATTR_SYSCALL_OFFSETS
	.align		4
        /*00e4*/ 	.byte	0x04, 0x46
        /*00e6*/ 	.short	(.L_225 - .L_224)


	//   ....[0]....
.L_224:
        /*00e8*/ 	.word	0x00000060


	//   ....[1]....
        /*00ec*/ 	.word	0x00001e50


	//----- nvinfo : EIATTR_EXIT_INSTR_OFFSETS
	.align		4
.L_225:
        /*00f0*/ 	.byte	0x04, 0x1c
        /*00f2*/ 	.short	(.L_227 - .L_226)


	//   ....[0]....
.L_226:
        /*00f4*/ 	.word	0x00001e60


	//----- nvinfo : EIATTR_CRS_STACK_SIZE
	.align		4
.L_227:
        /*00f8*/ 	.byte	0x04, 0x1e
        /*00fa*/ 	.short	(.L_229 - .L_228)
.L_228:
        /*00fc*/ 	.word	0x00000000


	//----- nvinfo : EIATTR_CBANK_PARAM_SIZE
	.align		4
.L_229:
        /*0100*/ 	.byte	0x03, 0x19
        /*0102*/ 	.short	0x0054


	//----- nvinfo : EIATTR_PARAM_CBANK
	.align		4
        /*0104*/ 	.byte	0x04, 0x0a
        /*0106*/ 	.short	(.L_231 - .L_230)
	.align		4
.L_230:
        /*0108*/ 	.word	index@(.nv.constant0._Z15relocate_kernelPiS_PfS0_S_S_iiS_P13relocate_dataS_i)
        /*010c*/ 	.short	0x0380
        /*010e*/ 	.short	0x0054


	//----- nvinfo : EIATTR_SW_WAR
	.align		4
.L_231:
        /*0110*/ 	.byte	0x04, 0x36
        /*0112*/ 	.short	(.L_233 - .L_232)
.L_232:
        /*0114*/ 	.word	0x00000008
.L_233:


//--------------------- .nv.info._Z9init_swapP9swap_datai --------------------------
	.section	.nv.info._Z9init_swapP9swap_datai,"",@"SHT_CUDA_INFO"
	.sectionflags	@""
	.align	4


	//----- nvinfo : EIATTR_CUDA_API_VERSION
	.align		4
        /*0000*/ 	.byte	0x04, 0x37
        /*0002*/ 	.short	(.L_235 - .L_234)
.L_234:
        /*0004*/ 	.word	0x00000082


	//----- nvinfo : EIATTR_KPARAM_INFO
	.align		4
.L_235:
        /*0008*/ 	.byte	0x04, 0x17
        /*000a*/ 	.short	(.L_237 - .L_236)
.L_236:
        /*000c*/ 	.word	0x00000000
        /*0010*/ 	.short	0x0001
        /*0012*/ 	.short	0x0008
        /*0014*/ 	.byte	0x00, 0xf0, 0x11, 0x00


	//----- nvinfo : EIATTR_KPARAM_INFO
	.align		4
.L_237:
        /*0018*/ 	.byte	0x04, 0x17
        /*001a*/ 	.short	(.L_239 - .L_238)
.L_238:
        /*001c*/ 	.word	0x00000000
        /*0020*/ 	.short	0x0000
        /*0022*/ 	.short	0x0000
        /*0024*/ 	.byte	0x00, 0xf5, 0x21, 0x00


	//----- nvinfo : EIATTR_SPARSE_MMA_MASK
	.align		4
.L_239:
        /*0028*/ 	.byte	0x03, 0x50
        /*002a*/ 	.short	0x0000


	//----- nvinfo : EIATTR_MAXREG_COUNT
	.align		4
        /*002c*/ 	.byte	0x03, 0x1b
        /*002e*/ 	.short	0x00ff


	//----- nvinfo : EIATTR_MERCURY_ISA_VERSION
	.align		4
        /*0030*/ 	.byte	0x03, 0x5f
        /*0032*/ 	.short	0x0101


	//----- nvinfo : EIATTR_VRC_CTA_INIT_COUNT
	.align		4
        /*0034*/ 	.byte	0x02, 0x4a
	.zero		1
	.zero		1


	//----- nvinfo : EIATTR_EXIT_INSTR_OFFSETS
	.align		4
        /*0038*/ 	.byte	0x04, 0x1c
        /*003a*/ 	.short	(.L_241 - .L_240)


	//   ....[0]....
.L_240:
        /*003c*/ 	.word	0x00000070


	//   ....[1]....
        /*0040*/ 	.word	0x000000c0


	//----- nvinfo : EIATTR_CBANK_PARAM_SIZE
	.align		4
.L_241:
        /*0044*/ 	.byte	0x03, 0x19
        /*0046*/ 	.short	0x000c


	//----- nvinfo : EIATTR_PARAM_CBANK
	.align		4
        /*0048*/ 	.byte	0x04, 0x0a
        /*004a*/ 	.short	(.L_243 - .L_242)
	.align		4
.L_242:
        /*004c*/ 	.word	index@(.nv.constant0._Z9init_swapP9swap_datai)
        /*0050*/ 	.short	0x0380
        /*0052*/ 	.short	0x000c


	//----- nvinfo : EIATTR_SW_WAR
	.align		4
.L_243:
        /*0054*/ 	.byte	0x04, 0x36
        /*0056*/ 	.short	(.L_245 - .L_244)
.L_244:
        /*0058*/ 	.word	0x00000008
.L_245:


//--------------------- .nv.info._Z17inter_swap_kernelPiS_PfS0_S_S_iiS_P9swap_dataS_i --------------------------
	.section	.nv.info._Z17inter_swap_kernelPiS_PfS0_S_S_iiS_P9swap_dataS_i,"",@"SHT_CUDA_INFO"
	.sectionflags	@""
	.align	4


	//----- nvinfo : EIATTR_CUDA_API_VERSION
	.align		4
        /*0000*/ 	.byte	0x04, 0x37
        /*0002*/ 	.short	(.L_247 - .L_246)
.L_246:
        /*0004*/ 	.word	0x00000082


	//----- nvinfo : EIATTR_KPARAM_INFO
	.align		4
.L_247:
        /*0008*/ 	.byte	0x04, 0x17
        /*000a*/ 	.short	(.L_249 - .L_248)
.L_248:
        /*000c*/ 	.word	0x00000000
        /*0010*/ 	.short	0x000b
        /*0012*/ 	.short	0x0050
        /*0014*/ 	.byte	0x00, 0xf0, 0x11, 0x00


	//----- nvinfo : EIATTR_KPARAM_INFO
	.align		4
.L_249:
        /*0018*/ 	.byte	0x04, 0x17
        /*001a*/ 	.short	(.L_251 - .L_250)
.L_250:
        /*001c*/ 	.word	0x00000000
        /*0020*/ 	.short	0x000a
        /*0022*/ 	.short	0x0048
        /*0024*/ 	.byte	0x00, 0xf5, 0x21, 0x00


	//----- nvinfo : EIATTR_KPARAM_INFO
	.align		4
.L_251:
        /*0028*/ 	.byte	0x04, 0x17
        /*002a*/ 	.short	(.L_253 - .L_252)
.L_252:
        /*002c*/ 	.word	0x00000000
        /*0030*/ 	.short	0x0009
        /*0032*/ 	.short	0x0040
        /*0034*/ 	.byte	0x00, 0xf5, 0x21, 0x00


	//----- nvinfo : EIATTR_KPARAM_INFO
	.align		4
.L_253:
        /*0038*/ 	.byte	0x04, 0x17
        /*003a*/ 	.short	(.L_255 - .L_254)
.L_254:
        /*003c*/ 	.word	0x00000000
        /*0040*/ 	.short	0x0008
        /*0042*/ 	.short	0x0038
        /*0044*/ 	.byte	0x00, 0xf5, 0x21, 0x00


	//----- nvinfo : EIATTR_KPARAM_INFO
	.align		4
.L_255:
        /*0048*/ 	.byte	0x04, 0x17
        /*004a*/ 	.short	(.L_257 - .L_256)
.L_256:
        /*004c*/ 	.word	0x00000000
        /*0050*/ 	.short	0x0007
        /*0052*/ 	.short	0x0034
        /*0054*/ 	.byte	0x00, 0xf0, 0x11, 0x00


	//----- nvinfo : EIATTR_KPARAM_INFO
	.align		4
.L_257:
        /*0058*/ 	.byte	0x04, 0x17
        /*005a*/ 	.short	(.L_259 - .L_258)
.L_258:
        /*005c*/ 	.word	0x00000000
        /*0060*/ 	.short	0x0006
        /*0062*/ 	.short	0x0030
        /*0064*/ 	.byte	0x00, 0xf0, 0x11, 0x00


	//----- nvinfo : EIATTR_KPARAM_INFO
	.align		4
.L_259:
        /*0068*/ 	.byte	0x04, 0x17
        /*006a*/ 	.short	(.L_261 - .L_260)
.L_260:
        /*006c*/ 	.word	0x00000000
        /*0070*/ 	.short	0x0005
        /*0072*/ 	.short	0x0028
        /*0074*/ 	.byte	0x00, 0xf5, 0x21, 0x00


	//----- nvinfo : EIATTR_KPARAM_INFO
	.align		4
.L_261:
        /*0078*/ 	.byte	0x04, 0x17
        /*007a*/ 	.short	(.L_263 - .L_262)
.L_262:
        /*007c*/ 	.word	0x00000000
        /*0080*/ 	.short	0x0004
        /*0082*/ 	.short	0x0020
        /*0084*/ 	.byte	0x00, 0xf5, 0x21, 0x00


	//----- nvinfo : EIATTR_KPARAM_INFO
	.align		4
.L_263:
        /*0088*/ 	.byte	0x04, 0x17
        /*008a*/ 	.short	(.L_265 - .L_264)
.L_264:
        /*008c*/ 	.word	0x00000000
        /*0090*/ 	.short	0x0003
        /*0092*/ 	.short	0x0018
        /*0094*/ 	.byte	0x00, 0xf5, 0x21, 0x00


	//----- nvinfo : EIATTR_KPARAM_INFO
	.align		4
.L_265:
        /*0098*/ 	.byte	0x04, 0x17
        /*009a*/ 	.short	(.L_267 - .L_266)
.L_266:
        /*009c*/ 	.word	0x00000000
        /*00a0*/ 	.short	0x0002
        /*00a2*/ 	.short	0x0010
        /*00a4*/ 	.byte	0x00, 0xf5, 0x21, 0x00


	//----- nvinfo : EIATTR_KPARAM_INFO
	.align		4
.L_267:
        /*00a8*/ 	.byte	0x04, 0x17
        /*00aa*/ 	.short	(.L_269 - .L_268)
.L_268:
        /*00ac*/ 	.word	0x00000000
        /*00b0*/ 	.short	0x0001
        /*00b2*/ 	.short	0x0008
        /*00b4*/ 	.byte	0x00, 0xf5, 0x21, 0x00


	//----- nvinfo : EIATTR_KPARAM_INFO
	.align		4
.L_269:
        /*00b8*/ 	.byte	0x04, 0x17
        /*00ba*/ 	.short	(.L_271 - .L_270)
.L_270:
        /*00bc*/ 	.word	0x00000000
        /*00c0*/ 	.short	0x0000
        /*00c2*/ 	.short	0x0000
        /*00c4*/ 	.byte	0x00, 0xf5, 0x21, 0x00


	//----- nvinfo : EIATTR_SPARSE_MMA_MASK
	.align		4
.L_271:
        /*00c8*/ 	.byte	0x03, 0x50
        /*00ca*/ 	.short	0x0000


	//----- nvinfo : EIATTR_MAXREG_COUNT
	.align		4
        /*00cc*/ 	.byte	0x03, 0x1b
        /*00ce*/ 	.short	0x00ff


	//----- nvinfo : EIATTR_MERCURY_ISA_VERSION
	.align		4
        /*00d0*/ 	.byte	0x03, 0x5f
        /*00d2*/ 	.short	0x0101


	//----- nvinfo : EIATTR_VRC_CTA_INIT_COUNT
	.align		4
        /*00d4*/ 	.byte	0x02, 0x4a
	.zero		1
	.zero		1


	//----- nvinfo : EIATTR_EXIT_INSTR_OFFSETS
	.align		4
        /*00d8*/ 	.byte	0x04, 0x1c
        /*00da*/ 	.short	(.L_273 - .L_272)


	//   ....[0]....
.L_272:
        /*00dc*/ 	.word	0x00000080


	//   ....[1]....
        /*00e0*/ 	.word	0x00000190


	//   ....[2]....
        /*00e4*/ 	.word	0x00000350


	//   ....[3]....
        /*00e8*/ 	.word	0x000012c0


	//----- nvinfo : EIATTR_CRS_STACK_SIZE
	.align		4
.L_273:
        /*00ec*/ 	.byte	0x04, 0x1e
        /*00ee*/ 	.short	(.L_275 - .L_274)
.L_274:
        /*00f0*/ 	.word	0x00000000


	//----- nvinfo : EIATTR_CBANK_PARAM_SIZE
	.align		4
.L_275:
        /*00f4*/ 	.byte	0x03, 0x19
        /*00f6*/ 	.short	0x0054


	//----- nvinfo : EIATTR_PARAM_CBANK
	.align		4
        /*00f8*/ 	.byte	0x04, 0x0a
        /*00fa*/ 	.short	(.L_277 - .L_276)
	.align		4
.L_276:
        /*00fc*/ 	.word	index@(.nv.constant0._Z17inter_swap_kernelPiS_PfS0_S_S_iiS_P9swap_dataS_i)
        /*0100*/ 	.short	0x0380
        /*0102*/ 	.short	0x0054


	//----- nvinfo : EIATTR_SW_WAR
	.align		4
.L_277:
        /*0104*/ 	.byte	0x04, 0x36
        /*0106*/ 	.short	(.L_279 - .L_278)
.L_278:
        /*0108*/ 	.word	0x00000008
.L_279:


//--------------------- .nv.callgraph             --------------------------
	.section	.nv.callgraph,"",@"SHT_CUDA_CALLGRAPH"
	.align	4
	.sectionentsize	8
	.align		4
        /*0000*/ 	.word	0x00000000
	.align		4
        /*0004*/ 	.word	0xffffffff
	.align		4
        /*0008*/ 	.word	index@(_Z15relocate_kernelPiS_PfS0_S_S_iiS_P13relocate_dataS_i)
	.align		4
        /*000c*/ 	.word	index@(free)
	.align		4
        /*0010*/ 	.word	index@(_Z15relocate_kernelPiS_PfS0_S_S_iiS_P13relocate_dataS_i)
	.align		4
        /*0014*/ 	.word	index@(malloc)
	.align		4
        /*0018*/ 	.word	0x00000000
	.align		4
        /*001c*/ 	.word	0xfffffffe
	.align		4
        /*0020*/ 	.word	0x00000000
	.align		4
        /*0024*/ 	.word	0xfffffffd
	.align		4
        /*0028*/ 	.word	0x00000000
	.align		4
        /*002c*/ 	.word	0xfffffffc


//--------------------- .nv.constant4             --------------------------
	.section	.nv.constant4,"a",@progbits
	.align	8
	.align		8
.nv.constant4:
        /*0000*/ 	.dword	malloc
	.align		8
        /*0008*/ 	.dword	free


//--------------------- .text._Z7init_orP9orOptDatai --------------------------
	.section	.text._Z7init_orP9orOptDatai,"ax",@progbits
	.align	128
        .global         _Z7init_orP9orOptDatai
        .type           _Z7init_orP9orOptDatai,@function
        .size           _Z7init_orP9orOptDatai,(.L_x_204 - _Z7init_orP9orOptDatai)
        .other          _Z7init_orP9orOptDatai,@"STO_CUDA_ENTRY STV_DEFAULT"
_Z7init_orP9orOptDatai:
.text._Z7init_orP9orOptDatai:
[----:B------:R-:W-:Y:S01]  /*0000*/  LDC R1, c[0x0][0x37c] ;  /* 0x0000df00ff017b82 */ /* 0x000fe20000000800 */
[----:B------:R-:W0:Y:S07]  /*0010*/  S2R R5, SR_TID.X ;  /* 0x0000000000057919 */ /* 0x000e2e0000002100 */
[----:B------:R-:W0:Y:S01]  /*0020*/  S2UR UR4, SR_CTAID.X ;  /* 0x00000000000479c3 */ /* 0x000e220000002500 */
[----:B------:R-:W1:Y:S07]  /*0030*/  LDCU UR5, c[0x0][0x388] ;  /* 0x00007100ff0577ac */ /* 0x000e6e0008000800 */
[----:B------:R-:W0:Y:S02]  /*0040*/  LDC R0, c[0x0][0x360] ;  /* 0x0000d800ff007b82 */ /* 0x000e240000000800 */
[----:B0-----:R-:W-:-:S05]  /*0050*/  IMAD R5, R0, UR4, R5 ;  /* 0x0000000400057c24 */ /* 0x001fca000f8e0205 */
[----:B-1----:R-:W-:-:S13]  /*0060*/  ISETP.GE.AND P0, PT, R5, UR5, PT ;  /* 0x0000000505007c0c */ /* 0x002fda000bf06270 */
[----:B------:R-:W-:Y:S05]  /*0070*/  @P0 EXIT ;  /* 0x000000000000094d */ /* 0x000fea0003800000 */
[----:B------:R-:W0:Y:S01]  /*0080*/  LDC.64 R2, c[0x0][0x380] ;  /* 0x0000e000ff027b82 */ /* 0x000e220000000a00 */
[----:B------:R-:W1:Y:S01]  /*0090*/  LDCU.64 UR4, c[0x0][0x358] ;  /* 0x00006b00ff0477ac */ /* 0x000e620008000a00 */
[----:B0-----:R-:W-:-:S05]  /*00a0*/  IMAD.WIDE R2, R5, 0x18, R2 ;  /* 0x0000001805027825 */ /* 0x001fca00078e0202 */
[----:B-1----:R-:W-:Y:S01]  /*00b0*/  STG.E.64 desc[UR4][R2.64+0x10], RZ ;  /* 0x000010ff02007986 */ /* 0x002fe2000c101b04 */
[----:B------:R-:W-:Y:S05]  /*00c0*/  EXIT ;  /* 0x000000000000794d */ /* 0x000fea0003800000 */
.L_x_0:
[----:B------:R-:W-:-:S00]  /*00d0*/  BRA `(.L_x_0) ;  /* 0xfffffffc00fc7947 */ /* 0x000fc0000383ffff */
[----:B------:R-:W-:-:S00]  /*00e0*/  NOP ;  /* 0x0000000000007918 */ /* 0x000fc00000000000 */
        /* <DEDUP_REMOVED lines=9> */
.L_x_204:


//--------------------- .text._Z13or_opt_kernelPiS_PfS0_lP9orOptDataS_S_ --------------------------
	.section	.text._Z13or_opt_kernelPiS_PfS0_lP9orOptDataS_S_,"ax",@progbits
	.align	128
        .global         _Z13or_opt_kernelPiS_PfS0_lP9orOptDataS_S_
        .type           _Z13or_opt_kernelPiS_PfS0_lP9orOptDataS_S_,@function
        .size           _Z13or_opt_kernelPiS_PfS0_lP9orOptDataS_S_,(.L_x_199 - _Z13or_opt_kernelPiS_PfS0_lP9orOptDataS_S_)
        .other          _Z13or_opt_kernelPiS_PfS0_lP9orOptDataS_S_,@"STO_CUDA_ENTRY STV_DEFAULT"
_Z13or_opt_kernelPiS_PfS0_lP9orOptDataS_S_:
.text._Z13or_opt_kernelPiS_PfS0_lP9orOptDataS_S_:
[----:B------:R-:W-:Y:S01]  /*0000*/  LDC R1, c[0x0][0x37c] ;  /* 0x0000df00ff017b82 */ /* 0x000fe20000000800 */
[----:B------:R-:W0:Y:S07]  /*0010*/  S2R R16, SR_TID.X ;  /* 0x0000000000107919 */ /* 0x000e2e0000002100 */
[----:B------:R-:W0:Y:S01]  /*0020*/  S2UR UR4, SR_CTAID.X ;  /* 0x00000000000479c3 */ /* 0x000e220000002500 */
[----:B------:R-:W1:Y:S07]  /*0030*/  LDCU.64 UR6, c[0x0][0x3a0] ;  /* 0x00007400ff0677ac */ /* 0x000e6e0008000a00 */
[----:B------:R-:W0:Y:S02]  /*0040*/  LDC R3, c[0x0][0x360] ;  /* 0x0000d800ff037b82 */ /* 0x000e240000000800 */
[----:B0-----:R-:W-:-:S05]  /*0050*/  IMAD R16, R3, UR4, R16 ;  /* 0x0000000403107c24 */ /* 0x001fca000f8e0210 */
[----:B-1----:R-:W-:Y:S02]  /*0060*/  ISETP.GE.U32.AND P0, PT, R16, UR6, PT ;  /* 0x0000000610007c0c */ /* 0x002fe4000bf06070 */
[----:B------:R-:W-:-:S04]  /*0070*/  SHF.R.S32.HI R0, RZ, 0x1f, R16 ;  /* 0x0000001fff007819 */ /* 0x000fc80000011410 */
[----:B------:R-:W-:-:S04]  /*0080*/  ISETP.GE.AND.EX P0, PT, R0, UR7, PT, P0 ;  /* 0x0000000700007c0c */ /* 0x000fc8000bf06300 */
[----:B------:R-:W-:-:S13]  /*0090*/  ISETP.LT.OR P0, PT, R16, 0x1, P0 ;  /* 0x000000011000780c */ /* 0x000fda0000701670 */
[----:B------:R-:W-:Y:S05]  /*00a0*/  @P0 EXIT ;  /* 0x000000000000094d */ /* 0x000fea0003800000 */
[----:B------:R-:W0:Y:S01]  /*00b0*/  LDC.64 R14, c[0x0][0x3b8] ;  /* 0x0000ee00ff0e7b82 */ /* 0x000e220000000a00 */
[----:B------:R-:W1:Y:S07]  /*00c0*/  LDCU.64 UR4, c[0x0][0x358] ;  /* 0x00006b00ff0477ac */ /* 0x000e6e0008000a00 */
[----:B------:R-:W2:Y:S01]  /*00d0*/  LDC.64 R12, c[0x0][0x3b0] ;  /* 0x0000ec00ff0c7b82 */ /* 0x000ea20000000a00 */
[----:B0-----:R-:W-:-:S06]  /*00e0*/  IMAD.WIDE.U32 R14, R16, 0x4, R14 ;  /* 0x00000004100e7825 */ /* 0x001fcc00078e000e */
[----:B-1----:R-:W2:Y:S02]  /*00f0*/  LDG.E R14, desc[UR4][R14.64] ;  /* 0x000000040e0e7981 */ /* 0x002ea4000c1e1900 */
[----:B--2---:R-:W-:-:S05]  /*0100*/  IMAD.WIDE R12, R14, 0x4, R12 ;  /* 0x000000040e0c7825 */ /* 0x004fca00078e020c */
[----:B------:R-:W2:Y:S02]  /*0110*/  LDG.E R33, desc[UR4][R12.64] ;  /* 0x000000040c217981 */ /* 0x000ea4000c1e1900 */
[----:B--2---:R-:W-:-:S13]  /*0120*/  ISETP.GE.AND P0, PT, R33, 0x3, PT ;  /* 0x000000032100780c */ /* 0x004fda0003f06270 */
[----:B------:R-:W-:Y:S05]  /*0130*/  @!P0 EXIT ;  /* 0x000000000000894d */ /* 0x000fea0003800000 */
[----:B------:R-:W0:Y:S02]  /*0140*/  LDC.64 R2, c[0x0][0x388] ;  /* 0x0000e200ff027b82 */ /* 0x000e240000000a00 */
[----:B0-----:R-:W-:-:S06]  /*0150*/  IMAD.WIDE R2, R14, 0x4, R2 ;  /* 0x000000040e027825 */ /* 0x001fcc00078e0202 */
[----:B------:R-:W2:Y:S01]  /*0160*/  LDG.E R3, desc[UR4][R2.64] ;  /* 0x0000000402037981 */ /* 0x000ea2000c1e1900 */
[----:B------:R-:W-:Y:S01]  /*0170*/  BSSY.RECONVERGENT B0, `(.L_x_1) ;  /* 0x0000016000007945 */ /* 0x000fe20003800200 */
[----:B------:R-:W-:Y:S01]  /*0180*/  HFMA2 R34, -RZ, RZ, 0, 0 ;  /* 0x00000000ff227431 */ /* 0x000fe200000001ff */
[----:B------:R-:W-:Y:S02]  /*0190*/  CS2R R4, SRZ ;  /* 0x0000000000047805 */ /* 0x000fe4000001ff00 */
[----:B--2---:R-:W-:-:S13]  /*01a0*/  ISETP.NE.AND P0, PT, R16, R3, PT ;  /* 0x000000031000720c */ /* 0x004fda0003f05270 */
[----:B------:R-:W-:Y:S05]  /*01b0*/  @!P0 BRA `(.L_x_2) ;  /* 0x0000000000448947 */ /* 0x000fea0003800000 */
[----:B------:R-:W0:Y:S02]  /*01c0*/  LDC.64 R6, c[0x0][0x380] ;  /* 0x0000e000ff067b82 */ /* 0x000e240000000a00 */
[----:B0-----:R-:W-:-:S06]  /*01d0*/  IMAD.WIDE R2, R3, 0x4, R6 ;  /* 0x0000000403027825 */ /* 0x001fcc00078e0206 */
[----:B------:R-:W2:Y:S01]  /*01e0*/  LDG.E R3, desc[UR4][R2.64] ;  /* 0x0000000402037981 */ /* 0x000ea2000c1e1900 */
[----:B------:R-:W-:Y:S02]  /*01f0*/  MOV R34, 0x1 ;  /* 0x0000000100227802 */ /* 0x000fe40000000f00 */
[----:B--2---:R-:W-:-:S13]  /*0200*/  ISETP.NE.AND P0, PT, R3, R16, PT ;  /* 0x000000100300720c */ /* 0x004fda0003f05270 */
[----:B------:R-:W-:Y:S05]  /*0210*/  @!P0 BRA `(.L_x_2) ;  /* 0x00000000002c8947 */ /* 0x000fea0003800000 */
[----:B------:R-:W-:Y:S01]  /*0220*/  HFMA2 R34, -RZ, RZ, 0, 5.9604644775390625e-08 ;  /* 0x00000001ff227431 */ /* 0x000fe200000001ff */
[----:B------:R-:W-:Y:S01]  /*0230*/  BSSY.RECONVERGENT B1, `(.L_x_2) ;  /* 0x0000009000017945 */ /* 0x000fe20003800200 */
[----:B------:R-:W-:-:S07]  /*0240*/  MOV R9, R3 ;  /* 0x0000000300097202 */ /* 0x000fce0000000f00 */
.L_x_3:
[----:B------:R-:W-:Y:S01]  /*0250*/  IMAD.WIDE R2, R9, 0x4, R6 ;  /* 0x0000000409027825 */ /* 0x000fe200078e0206 */
[----:B------:R-:W-:Y:S02]  /*0260*/  SHF.R.S32.HI R5, RZ, 0x1f, R9 ;  /* 0x0000001fff057819 */ /* 0x000fe40000011409 */
[----:B------:R-:W-:Y:S02]  /*0270*/  MOV R4, R9 ;  /* 0x0000000900047202 */ /* 0x000fe40000000f00 */
[----:B------:R-:W2:Y:S01]  /*0280*/  LDG.E R9, desc[UR4][R2.64] ;  /* 0x0000000402097981 */ /* 0x000ea2000c1e1900 */
[----:B------:R-:W-:Y:S02]  /*0290*/  IADD3 R34, PT, PT, R34, 0x1, RZ ;  /* 0x0000000122227810 */ /* 0x000fe40007ffe0ff */
[----:B--2---:R-:W-:-:S13]  /*02a0*/  ISETP.NE.AND P0, PT, R9, R16, PT ;  /* 0x000000100900720c */ /* 0x004fda0003f05270 */
[----:B------:R-:W-:Y:S05]  /*02b0*/  @P0 BRA `(.L_x_3) ;  /* 0xfffffffc00e40947 */ /* 0x000fea000383ffff */
[----:B------:R-:W-:Y:S05]  /*02c0*/  BSYNC.RECONVERGENT B1 ;  /* 0x0000000000017941 */ /* 0x000fea0003800200 */
.L_x_2:
[----:B------:R-:W-:Y:S05]  /*02d0*/  BSYNC.RECONVERGENT B0 ;  /* 0x0000000000007941 */ /* 0x000fea0003800200 */
.L_x_1:
[----:B------:R-:W0:Y:S01]  /*02e0*/  LDC.64 R6, c[0x0][0x3a8] ;  /* 0x0000ea00ff067b82 */ /* 0x000e220000000a00 */
[----:B------:R-:W1:Y:S01]  /*02f0*/  LDCU.128 UR8, c[0x0][0x390] ;  /* 0x00007200ff0877ac */ /* 0x000e620008000c00 */
[C---:B------:R-:W-:Y:S02]  /*0300*/  SHF.L.U32 R8, R4.reuse, 0x2, RZ ;  /* 0x0000000204087819 */ /* 0x040fe400000006ff */
[----:B------:R-:W-:Y:S02]  /*0310*/  SHF.L.U64.HI R4, R4, 0x2, R5 ;  /* 0x0000000204047819 */ /* 0x000fe40000010205 */
[----:B------:R-:W-:Y:S02]  /*0320*/  ISETP.NE.AND P0, PT, R33, 0x3, PT ;  /* 0x000000032100780c */ /* 0x000fe40003f05270 */
[----:B------:R-:W-:-:S04]  /*0330*/  MOV R15, 0x2 ;  /* 0x00000002000f7802 */ /* 0x000fc80000000f00 */
[----:B------:R-:W-:Y:S02]  /*0340*/  SEL R15, R15, 0x3, !P0 ;  /* 0x000000030f0f7807 */ /* 0x000fe40004000000 */
[C---:B-1----:R-:W-:Y:S02]  /*0350*/  IADD3 R10, P1, PT, R8.reuse, UR8, RZ ;  /* 0x00000008080a7c10 */ /* 0x042fe4000ff3e0ff */
[----:B------:R-:W-:Y:S02]  /*0360*/  IADD3 R8, P2, PT, R8, UR10, RZ ;  /* 0x0000000a08087c10 */ /* 0x000fe4000ff5e0ff */
[----:B------:R-:W-:Y:S01]  /*0370*/  IADD3.X R11, PT, PT, R4, UR9, RZ, P1, !PT ;  /* 0x00000009040b7c10 */ /* 0x000fe20008ffe4ff */
[----:B0-----:R-:W-:Y:S01]  /*0380*/  IMAD.WIDE.U32 R6, R16, 0x18, R6 ;  /* 0x0000001810067825 */ /* 0x001fe200078e0006 */
[----:B------:R-:W-:-:S09]  /*0390*/  IADD3.X R9, PT, PT, R4, UR11, RZ, P2, !PT ;  /* 0x0000000b04097c10 */ /* 0x000fd200097fe4ff */
.L_x_36:
[----:B------:R-:W-:Y:S01]  /*03a0*/  LOP3.LUT R0, RZ, R15, RZ, 0x33, !PT ;  /* 0x0000000fff007212 */ /* 0x000fe200078e33ff */
[----:B------:R-:W-:Y:S03]  /*03b0*/  BSSY.RECONVERGENT B0, `(.L_x_4) ;  /* 0x00000e6000007945 */ /* 0x000fe60003800200 */
[----:B------:R-:W-:-:S04]  /*03c0*/  IADD3 R3, PT, PT, R33, R0, RZ ;  /* 0x0000000021037210 */ /* 0x000fc80007ffe0ff */
[----:B------:R-:W-:-:S13]  /*03d0*/  ISETP.GE.AND P0, PT, R34, R3, PT ;  /* 0x000000032200720c */ /* 0x000fda0003f06270 */
[----:B-12--5:R-:W-:Y:S05]  /*03e0*/  @P0 BRA `(.L_x_5) ;  /* 0x0000000c00880947 */ /* 0x026fea0003800000 */
[----:B------:R-:W-:Y:S01]  /*03f0*/  ISETP.GE.U32.AND P0, PT, R15, 0x2, PT ;  /* 0x000000020f00780c */ /* 0x000fe20003f06070 */
[----:B------:R-:W-:Y:S01]  /*0400*/  BSSY.RECONVERGENT B1, `(.L_x_6) ;  /* 0x0000031000017945 */ /* 0x000fe20003800200 */
[----:B------:R-:W-:-:S11]  /*0410*/  MOV R32, R16 ;  /* 0x0000001000207202 */ /* 0x000fd60000000f00 */
[----:B------:R-:W-:Y:S05]  /*0420*/  @!P0 BRA `(.L_x_7) ;  /* 0x0000000000b88947 */ /* 0x000fea0003800000 */
[----:B------:R-:W0:Y:S01]  /*0430*/  LDC.64 R2, c[0x0][0x380] ;  /* 0x0000e000ff027b82 */ /* 0x000e220000000a00 */
[----:B------:R-:W-:Y:S01]  /*0440*/  IMAD.MOV R0, RZ, RZ, -R15 ;  /* 0x000000ffff007224 */ /* 0x000fe200078e0a0f */
[----:B------:R-:W-:Y:S01]  /*0450*/  BSSY.RELIABLE B2, `(.L_x_8) ;  /* 0x0000026000027945 */ /* 0x000fe20003800100 */
[----:B------:R-:W-:-:S03]  /*0460*/  MOV R32, R16 ;  /* 0x0000001000207202 */ /* 0x000fc60000000f00 */
[----:B------:R-:W-:-:S13]  /*0470*/  ISETP.GE.AND P0, PT, R0, -0x1, PT ;  /* 0xffffffff0000780c */ /* 0x000fda0003f06270 */
[----:B------:R-:W-:Y:S05]  /*0480*/  @P0 BRA `(.L_x_9) ;  /* 0x0000000000880947 */ /* 0x000fea0003800000 */
[----:B------:R-:W-:Y:S01]  /*0490*/  IADD3 R4, PT, PT, -R0, -0x1, RZ ;  /* 0xffffffff00047810 */ /* 0x000fe20007ffe1ff */
[----:B------:R-:W-:Y:S01]  /*04a0*/  BSSY.RECONVERGENT B3, `(.L_x_10) ;  /* 0x0000011000037945 */ /* 0x000fe20003800200 */
[----:B------:R-:W-:Y:S02]  /*04b0*/  PLOP3.LUT P0, PT, PT, PT, PT, 0x80, 0x8 ;  /* 0x000000000008781c */ /* 0x000fe40003f0f070 */
[----:B------:R-:W-:-:S13]  /*04c0*/  ISETP.GT.AND P1, PT, R4, 0x3, PT ;  /* 0x000000030400780c */ /* 0x000fda0003f24270 */
[----:B------:R-:W-:Y:S05]  /*04d0*/  @!P1 BRA `(.L_x_11) ;  /* 0x0000000000349947 */ /* 0x000fea0003800000 */
[----:B------:R-:W-:-:S13]  /*04e0*/  PLOP3.LUT P0, PT, PT, PT, PT, 0x8, 0x80 ;  /* 0x000000000080781c */ /* 0x000fda0003f0e170 */
.L_x_12:
[----:B-1----:R-:W1:Y:S02]  /*04f0*/  LDC.64 R22, c[0x0][0x380] ;  /* 0x0000e000ff167b82 */ /* 0x002e640000000a00 */
[----:B-1---5:R-:W-:-:S06]  /*0500*/  IMAD.WIDE R4, R32, 0x4, R22 ;  /* 0x0000000420047825 */ /* 0x022fcc00078e0216 */
[----:B------:R-:W2:Y:S02]  /*0510*/  LDG.E R5, desc[UR4][R4.64] ;  /* 0x0000000404057981 */ /* 0x000ea4000c1e1900 */
[----:B--2---:R-:W-:-:S06]  /*0520*/  IMAD.WIDE R18, R5, 0x4, R22 ;  /* 0x0000000405127825 */ /* 0x004fcc00078e0216 */
[----:B------:R-:W2:Y:S02]  /*0530*/  LDG.E R19, desc[UR4][R18.64] ;  /* 0x0000000412137981 */ /* 0x000ea4000c1e1900 */
[----:B--2---:R-:W-:-:S06]  /*0540*/  IMAD.WIDE R20, R19, 0x4, R22 ;  /* 0x0000000413147825 */ /* 0x004fcc00078e0216 */
[----:B------:R-:W2:Y:S01]  /*0550*/  LDG.E R21, desc[UR4][R20.64] ;  /* 0x0000000414157981 */ /* 0x000ea2000c1e1900 */
[----:B------:R-:W-:-:S04]  /*0560*/  IADD3 R0, PT, PT, R0, 0x4, RZ ;  /* 0x0000000400007810 */ /* 0x000fc80007ffe0ff */
[----:B------:R-:W-:Y:S01]  /*0570*/  ISETP.GE.AND P1, PT, R0, -0x4, PT ;  /* 0xfffffffc0000780c */ /* 0x000fe20003f26270 */
[----:B--2---:R-:W-:-:S05]  /*0580*/  IMAD.WIDE R22, R21, 0x4, R22 ;  /* 0x0000000415167825 */ /* 0x004fca00078e0216 */
[----:B------:R1:W5:Y:S07]  /*0590*/  LDG.E R32, desc[UR4][R22.64] ;  /* 0x0000000416207981 */ /* 0x00036e000c1e1900 */
[----:B------:R-:W-:Y:S05]  /*05a0*/  @!P1 BRA `(.L_x_12) ;  /* 0xfffffffc00d09947 */ /* 0x000fea000383ffff */
.L_x_11:
[----:B------:R-:W-:Y:S05]  /*05b0*/  BSYNC.RECONVERGENT B3 ;  /* 0x0000000000037941 */ /* 0x000fea0003800200 */
.L_x_10:
[----:B------:R-:W-:Y:S01]  /*05c0*/  IADD3 R4, PT, PT, -R0, -0x1, RZ ;  /* 0xffffffff00047810 */ /* 0x000fe20007ffe1ff */
[----:B------:R-:W-:Y:S03]  /*05d0*/  BSSY.RECONVERGENT B3, `(.L_x_13) ;  /* 0x000000a000037945 */ /* 0x000fe60003800200 */
[----:B------:R-:W-:-:S13]  /*05e0*/  ISETP.GT.AND P1, PT, R4, 0x1, PT ;  /* 0x000000010400780c */ /* 0x000fda0003f24270 */
[----:B------:R-:W-:Y:S05]  /*05f0*/  @!P1 BRA `(.L_x_14) ;  /* 0x00000000001c9947 */ /* 0x000fea0003800000 */
[----:B------:R-:W2:Y:S02]  /*0600*/  LDC.64 R18, c[0x0][0x380] ;  /* 0x0000e000ff127b82 */ /* 0x000ea40000000a00 */
[----:B--2--5:R-:W-:-:S06]  /*0610*/  IMAD.WIDE R4, R32, 0x4, R18 ;  /* 0x0000000420047825 */ /* 0x024fcc00078e0212 */
[----:B------:R-:W2:Y:S02]  /*0620*/  LDG.E R5, desc[UR4][R4.64] ;  /* 0x0000000404057981 */ /* 0x000ea4000c1e1900 */
[----:B--2---:R-:W-:-:S05]  /*0630*/  IMAD.WIDE R18, R5, 0x4, R18 ;  /* 0x0000000405127825 */ /* 0x004fca00078e0212 */
[----:B------:R2:W5:Y:S01]  /*0640*/  LDG.E R32, desc[UR4][R18.64] ;  /* 0x0000000412207981 */ /* 0x000562000c1e1900 */
[----:B------:R-:W-:Y:S02]  /*0650*/  PLOP3.LUT P0, PT, PT, PT, PT, 0x8, 0x80 ;  /* 0x000000000080781c */ /* 0x000fe40003f0e170 */
[----:B------:R-:W-:-:S11]  /*0660*/  IADD3 R0, PT, PT, R0, 0x2, RZ ;  /* 0x0000000200007810 */ /* 0x000fd60007ffe0ff */
.L_x_14:
[----:B------:R-:W-:Y:S05]  /*0670*/  BSYNC.RECONVERGENT B3 ;  /* 0x0000000000037941 */ /* 0x000fea0003800200 */
.L_x_13:
[----:B------:R-:W-:-:S13]  /*0680*/  ISETP.NE.OR P0, PT, R0, -0x1, P0 ;  /* 0xffffffff0000780c */ /* 0x000fda0000705670 */
[----:B------:R-:W-:Y:S05]  /*0690*/  @!P0 BREAK.RELIABLE B2 ;  /* 0x0000000000028942 */ /* 0x000fea0003800100 */
[----:B------:R-:W-:Y:S05]  /*06a0*/  @!P0 BRA `(.L_x_7) ;  /* 0x0000000000188947 */ /* 0x000fea0003800000 */
.L_x_9:
[----:B------:R-:W-:Y:S05]  /*06b0*/  BSYNC.RELIABLE B2 ;  /* 0x0000000000027941 */ /* 0x000fea0003800100 */
.L_x_8:
[----:B0----5:R-:W-:-:S05]  /*06c0*/  IMAD.WIDE R4, R32, 0x4, R2 ;  /* 0x0000000420047825 */ /* 0x021fca00078e0202 */
[----:B------:R3:W5:Y:S01]  /*06d0*/  LDG.E R32, desc[UR4][R4.64] ;  /* 0x0000000404207981 */ /* 0x000762000c1e1900 */
[----:B------:R-:W-:-:S04]  /*06e0*/  IADD3 R0, PT, PT, R0, 0x1, RZ ;  /* 0x0000000100007810 */ /* 0x000fc80007ffe0ff */
[----:B------:R-:W-:-:S13]  /*06f0*/  ISETP.NE.AND P0, PT, R0, -0x1, PT ;  /* 0xffffffff0000780c */ /* 0x000fda0003f05270 */
[----:B---3--:R-:W-:Y:S05]  /*0700*/  @P0 BRA `(.L_x_8) ;  /* 0xfffffffc00ec0947 */ /* 0x008fea000383ffff */
.L_x_7:
[----:B------:R-:W-:Y:S05]  /*0710*/  BSYNC.RECONVERGENT B1 ;  /* 0x0000000000017941 */ /* 0x000fea0003800200 */
.L_x_6:
[----:B------:R-:W-:Y:S02]  /*0720*/  IADD3 R30, PT, PT, R15, R34, RZ ;  /* 0x000000220f1e7210 */ /* 0x000fe40007ffe0ff */
[----:B0-----:R-:W-:-:S04]  /*0730*/  IADD3 R3, PT, PT, R33, -0x1, RZ ;  /* 0xffffffff21037810 */ /* 0x001fc80007ffe0ff */
[----:B------:R-:W-:-:S13]  /*0740*/  ISETP.GE.AND P0, PT, R30, R3, PT ;  /* 0x000000031e00720c */ /* 0x000fda0003f06270 */
[----:B------:R-:W-:Y:S05]  /*0750*/  @P0 BRA `(.L_x_5) ;  /* 0x0000000800ac0947 */ /* 0x000fea0003800000 */
[----:B--2---:R-:W0:Y:S01]  /*0760*/  LDC.64 R18, c[0x0][0x380] ;  /* 0x0000e000ff127b82 */ /* 0x004e220000000a00 */
[----:B------:R2:W5:Y:S07]  /*0770*/  LDG.E.64 R4, desc[UR4][R6.64+0x10] ;  /* 0x0000100406047981 */ /* 0x00056e000c1e1b00 */
[----:B------:R-:W3:Y:S01]  /*0780*/  LDC.64 R2, c[0x0][0x398] ;  /* 0x0000e600ff027b82 */ /* 0x000ee20000000a00 */
[----:B0----5:R-:W-:-:S05]  /*0790*/  IMAD.WIDE R18, R32, 0x4, R18 ;  /* 0x0000000420127825 */ /* 0x021fca00078e0212 */
[----:B------:R-:W4:Y:S01]  /*07a0*/  LDG.E R31, desc[UR4][R18.64] ;  /* 0x00000004121f7981 */ /* 0x000f22000c1e1900 */
[----:B---3--:R-:W-:Y:S01]  /*07b0*/  IMAD.WIDE R2, R32, 0x4, R2 ;  /* 0x0000000420027825 */ /* 0x008fe200078e0202 */
[----:B--2-4-:R-:W-:-:S07]  /*07c0*/  MOV R17, R31 ;  /* 0x0000001f00117202 */ /* 0x014fce0000000f00 */
.L_x_35:
[----:B------:R-:W0:Y:S08]  /*07d0*/  LDC.64 R38, c[0x0][0x398] ;  /* 0x0000e600ff267b82 */ /* 0x000e300000000a00 */
[----:B-1----:R-:W1:Y:S08]  /*07e0*/  LDC.64 R22, c[0x0][0x390] ;  /* 0x0000e400ff167b82 */ /* 0x002e700000000a00 */
[----:B------:R-:W2:Y:S01]  /*07f0*/  LDC.64 R18, c[0x0][0x380] ;  /* 0x0000e000ff127b82 */ /* 0x000ea20000000a00 */
[----:B0-----:R-:W-:-:S04]  /*0800*/  IMAD.WIDE R36, R17, 0x4, R38 ;  /* 0x0000000411247825 */ /* 0x001fc800078e0226 */
[C---:B------:R-:W-:Y:S01]  /*0810*/  IMAD.WIDE.U32 R38, R16.reuse, 0x4, R38 ;  /* 0x0000000410267825 */ /* 0x040fe200078e0026 */
[----:B------:R-:W3:Y:S03]  /*0820*/  LDG.E R29, desc[UR4][R36.64] ;  /* 0x00000004241d7981 */ /* 0x000ee6000c1e1900 */
[C-C-:B-1----:R-:W-:Y:S01]  /*0830*/  IMAD.WIDE R20, R17.reuse, 0x4, R22.reuse ;  /* 0x0000000411147825 */ /* 0x142fe200078e0216 */
[----:B------:R-:W3:Y:S03]  /*0840*/  LDG.E R28, desc[UR4][R38.64] ;  /* 0x00000004261c7981 */ /* 0x000ee6000c1e1900 */
[----:B------:R-:W-:Y:S01]  /*0850*/  IMAD.WIDE.U32 R22, R16, 0x4, R22 ;  /* 0x0000000410167825 */ /* 0x000fe200078e0016 */
[----:B------:R-:W4:Y:S04]  /*0860*/  LDG.E R27, desc[UR4][R20.64] ;  /* 0x00000004141b7981 */ /* 0x000f28000c1e1900 */
[----:B------:R-:W4:Y:S01]  /*0870*/  LDG.E R26, desc[UR4][R22.64] ;  /* 0x00000004161a7981 */ /* 0x000f22000c1e1900 */
[----:B--2---:R-:W-:-:S05]  /*0880*/  IMAD.WIDE R18, R17, 0x4, R18 ;  /* 0x0000000411127825 */ /* 0x004fca00078e0212 */
[----:B------:R0:W5:Y:S01]  /*0890*/  LDG.E R25, desc[UR4][R18.64] ;  /* 0x0000000412197981 */ /* 0x000162000c1e1900 */
[----:B------:R-:W-:Y:S01]  /*08a0*/  BSSY.RECONVERGENT B1, `(.L_x_15) ;  /* 0x0000012000017945 */ /* 0x000fe20003800200 */
[----:B---3--:R-:W-:-:S04]  /*08b0*/  FADD R24, R29, -R28 ;  /* 0x8000001c1d187221 */ /* 0x008fc80000000000 */
[----:B------:R-:W-:Y:S01]  /*08c0*/  FMUL R35, R24, R24 ;  /* 0x0000001818237220 */ /* 0x000fe20000400000 */
[----:B----4-:R-:W-:-:S04]  /*08d0*/  FADD R0, R27, -R26 ;  /* 0x8000001a1b007221 */ /* 0x010fc80000000000 */
[----:B------:R-:W-:-:S04]  /*08e0*/  FFMA R35, R0, R0, R35 ;  /* 0x0000000000237223 */ /* 0x000fc80000000023 */
[----:B------:R-:W-:Y:S01]  /*08f0*/  VIADD R0, R35, 0xf3000000 ;  /* 0xf300000023007836 */ /* 0x000fe20000000000 */
[----:B------:R0:W1:Y:S04]  /*0900*/  MUFU.RSQ R36, R35 ;  /* 0x0000002300247308 */ /* 0x0000680000001400 */
[----:B------:R-:W-:-:S13]  /*0910*/  ISETP.GT.U32.AND P0, PT, R0, 0x727fffff, PT ;  /* 0x727fffff0000780c */ /* 0x000fda0003f04070 */
[----:B01----:R-:W-:Y:S05]  /*0920*/  @!P0 BRA `(.L_x_16) ;  /* 0x0000000000148947 */ /* 0x003fea0003800000 */
[----:B------:R-:W-:Y:S02]  /*0930*/  MOV R0, R35 ;  /* 0x0000002300007202 */ /* 0x000fe40000000f00 */
[----:B------:R-:W-:-:S07]  /*0940*/  MOV R18, 0x960 ;  /* 0x0000096000127802 */ /* 0x000fce0000000f00 */
[----:B-----5:R-:W-:Y:S05]  /*0950*/  CALL.REL.NOINC `($__internal_0_$__cuda_sm20_sqrt_rn_f32_slowpath) ;  /* 0x0000000800407944 */ /* 0x020fea0003c00000 */
[----:B------:R-:W-:Y:S01]  /*0960*/  MOV R24, R0 ;  /* 0x0000000000187202 */ /* 0x000fe20000000f00 */
[----:B------:R-:W-:Y:S06]  /*0970*/  BRA `(.L_x_17) ;  /* 0x0000000000107947 */ /* 0x000fec0003800000 */
.L_x_16:
[----:B------:R-:W-:Y:S01]  /*0980*/  FMUL.FTZ R24, R35, R36 ;  /* 0x0000002423187220 */ /* 0x000fe20000410000 */
[----:B------:R-:W-:-:S03]  /*0990*/  FMUL.FTZ R0, R36, 0.5 ;  /* 0x3f00000024007820 */ /* 0x000fc60000410000 */
[----:B------:R-:W-:-:S04]  /*09a0*/  FFMA R19, -R24, R24, R35 ;  /* 0x0000001818137223 */ /* 0x000fc80000000123 */
[----:B------:R-:W-:-:S07]  /*09b0*/  FFMA R24, R19, R0, R24 ;  /* 0x0000000013187223 */ /* 0x000fce0000000018 */
.L_x_17:
[----:B------:R-:W-:Y:S05]  /*09c0*/  BSYNC.RECONVERGENT B1 ;  /* 0x0000000000017941 */ /* 0x000fea0003800200 */
.L_x_15:
[----:B------:R-:W0:Y:S01]  /*09d0*/  LDC.64 R38, c[0x0][0x398] ;  /* 0x0000e600ff267b82 */ /* 0x000e220000000a00 */
[----:B------:R-:W2:Y:S07]  /*09e0*/  LDG.E R22, desc[UR4][R2.64] ;  /* 0x0000000402167981 */ /* 0x000eae000c1e1900 */
[----:B------:R-:W1:Y:S01]  /*09f0*/  LDC.64 R20, c[0x0][0x390] ;  /* 0x0000e400ff147b82 */ /* 0x000e620000000a00 */
[----:B0----5:R-:W-:-:S05]  /*0a00*/  IMAD.WIDE R38, R25, 0x4, R38 ;  /* 0x0000000419267825 */ /* 0x021fca00078e0226 */
[----:B------:R-:W2:Y:S01]  /*0a10*/  LDG.E R23, desc[UR4][R38.64] ;  /* 0x0000000426177981 */ /* 0x000ea2000c1e1900 */
[----:B-1----:R-:W-:-:S04]  /*0a20*/  IMAD.WIDE R18, R25, 0x4, R20 ;  /* 0x0000000419127825 */ /* 0x002fc800078e0214 */
[----:B------:R-:W-:Y:S01]  /*0a30*/  IMAD.WIDE R20, R32, 0x4, R20 ;  /* 0x0000000420147825 */ /* 0x000fe200078e0214 */
[----:B------:R-:W3:Y:S04]  /*0a40*/  LDG.E R36, desc[UR4][R18.64] ;  /* 0x0000000412247981 */ /* 0x000ee8000c1e1900 */
[----:B------:R-:W3:Y:S01]  /*0a50*/  LDG.E R35, desc[UR4][R20.64] ;  /* 0x0000000414237981 */ /* 0x000ee2000c1e1900 */
[----:B------:R-:W-:Y:S01]  /*0a60*/  BSSY.RECONVERGENT B1, `(.L_x_18) ;  /* 0x0000012000017945 */ /* 0x000fe20003800200 */
[----:B--2---:R-:W-:-:S04]  /*0a70*/  FADD R37, R23, -R22 ;  /* 0x8000001617257221 */ /* 0x004fc80000000000 */
[----:B------:R-:W-:Y:S01]  /*0a80*/  FMUL R37, R37, R37 ;  /* 0x0000002525257220 */ /* 0x000fe20000400000 */
[----:B---3--:R-:W-:-:S04]  /*0a90*/  FADD R0, R36, -R35 ;  /* 0x8000002324007221 */ /* 0x008fc80000000000 */
[----:B------:R-:W-:-:S05]  /*0aa0*/  FFMA R40, R0, R0, R37 ;  /* 0x0000000000287223 */ /* 0x000fca0000000025 */
[----:B------:R-:W-:Y:S01]  /*0ab0*/  IADD3 R0, PT, PT, R40, -0xd000000, RZ ;  /* 0xf300000028007810 */ /* 0x000fe20007ffe0ff */
[----:B------:R0:W1:Y:S03]  /*0ac0*/  MUFU.RSQ R37, R40 ;  /* 0x0000002800257308 */ /* 0x0000660000001400 */
[----:B------:R-:W-:-:S13]  /*0ad0*/  ISETP.GT.U32.AND P0, PT, R0, 0x727fffff, PT ;  /* 0x727fffff0000780c */ /* 0x000fda0003f04070 */
[----:B0-----:R-:W-:Y:S05]  /*0ae0*/  @!P0 BRA `(.L_x_19) ;  /* 0x0000000000148947 */ /* 0x001fea0003800000 */
[----:B------:R-:W-:Y:S02]  /*0af0*/  MOV R0, R40 ;  /* 0x0000002800007202 */ /* 0x000fe40000000f00 */
[----:B------:R-:W-:-:S07]  /*0b00*/  MOV R18, 0xb20 ;  /* 0x00000b2000127802 */ /* 0x000fce0000000f00 */
[----:B-1----:R-:W-:Y:S05]  /*0b10*/  CALL.REL.NOINC `($__internal_0_$__cuda_sm20_sqrt_rn_f32_slowpath) ;  /* 0x0000000400d07944 */ /* 0x002fea0003c00000 */
[----:B------:R-:W-:Y:S01]  /*0b20*/  MOV R41, R0 ;  /* 0x0000000000297202 */ /* 0x000fe20000000f00 */
[----:B------:R-:W-:Y:S06]  /*0b30*/  BRA `(.L_x_20) ;  /* 0x0000000000107947 */ /* 0x000fec0003800000 */
.L_x_19:
[----:B-1----:R-:W-:Y:S01]  /*0b40*/  FMUL.FTZ R41, R40, R37 ;  /* 0x0000002528297220 */ /* 0x002fe20000410000 */
[----:B------:R-:W-:-:S03]  /*0b50*/  FMUL.FTZ R18, R37, 0.5 ;  /* 0x3f00000025127820 */ /* 0x000fc60000410000 */
[----:B------:R-:W-:-:S04]  /*0b60*/  FFMA R0, -R41, R41, R40 ;  /* 0x0000002929007223 */ /* 0x000fc80000000128 */
[----:B------:R-:W-:-:S07]  /*0b70*/  FFMA R41, R0, R18, R41 ;  /* 0x0000001200297223 */ /* 0x000fce0000000029 */
.L_x_20:
[----:B------:R-:W-:Y:S05]  /*0b80*/  BSYNC.RECONVERGENT B1 ;  /* 0x0000000000017941 */ /* 0x000fea0003800200 */
.L_x_18:
[----:B------:R-:W0:Y:S01]  /*0b90*/  LDC.64 R20, c[0x0][0x398] ;  /* 0x0000e600ff147b82 */ /* 0x000e220000000a00 */
[----:B------:R-:W2:Y:S04]  /*0ba0*/  LDG.E R37, desc[UR4][R8.64] ;  /* 0x0000000408257981 */ /* 0x000ea8000c1e1900 */
[----:B------:R-:W3:Y:S03]  /*0bb0*/  LDG.E R39, desc[UR4][R10.64] ;  /* 0x000000040a277981 */ /* 0x000ee6000c1e1900 */
[----:B------:R-:W1:Y:S01]  /*0bc0*/  LDC.64 R18, c[0x0][0x390] ;  /* 0x0000e400ff127b82 */ /* 0x000e620000000a00 */
[----:B0-----:R-:W-:-:S06]  /*0bd0*/  IMAD.WIDE R20, R31, 0x4, R20 ;  /* 0x000000041f147825 */ /* 0x001fcc00078e0214 */
[----:B------:R-:W2:Y:S01]  /*0be0*/  LDG.E R20, desc[UR4][R20.64] ;  /* 0x0000000414147981 */ /* 0x000ea2000c1e1900 */
[----:B-1----:R-:W-:-:S05]  /*0bf0*/  IMAD.WIDE R18, R31, 0x4, R18 ;  /* 0x000000041f127825 */ /* 0x002fca00078e0212 */
[----:B------:R-:W3:Y:S01]  /*0c00*/  LDG.E R38, desc[UR4][R18.64] ;  /* 0x0000000412267981 */ /* 0x000ee2000c1e1900 */
[----:B------:R-:W-:Y:S01]  /*0c10*/  BSSY.RECONVERGENT B1, `(.L_x_21) ;  /* 0x0000013000017945 */ /* 0x000fe20003800200 */
[----:B------:R-:W-:Y:S01]  /*0c20*/  FADD R24, R41, R24 ;  /* 0x0000001829187221 */ /* 0x000fe20000000000 */
        /* <DEDUP_REMOVED lines=11> */
[----:B------:R-:W-:Y:S01]  /*0ce0*/  IMAD.MOV.U32 R19, RZ, RZ, R0 ;  /* 0x000000ffff137224 */ /* 0x000fe200078e0000 */
[----:B------:R-:W-:Y:S06]  /*0cf0*/  BRA `(.L_x_23) ;  /* 0x0000000000107947 */ /* 0x000fec0003800000 */
.L_x_22:
[----:B-1----:R-:W-:Y:S01]  /*0d00*/  FMUL.FTZ R19, R40, R43 ;  /* 0x0000002b28137220 */ /* 0x002fe20000410000 */
[----:B------:R-:W-:-:S03]  /*0d10*/  FMUL.FTZ R18, R43, 0.5 ;  /* 0x3f0000002b127820 */ /* 0x000fc60000410000 */
[----:B------:R-:W-:-:S04]  /*0d20*/  FFMA R0, -R19, R19, R40 ;  /* 0x0000001313007223 */ /* 0x000fc80000000128 */
[----:B------:R-:W-:-:S07]  /*0d30*/  FFMA R19, R0, R18, R19 ;  /* 0x0000001200137223 */ /* 0x000fce0000000013 */
.L_x_23:
[----:B------:R-:W-:Y:S05]  /*0d40*/  BSYNC.RECONVERGENT B1 ;  /* 0x0000000000017941 */ /* 0x000fea0003800200 */
.L_x_21:
[----:B------:R-:W-:Y:S01]  /*0d50*/  FADD R28, -R28, R37 ;  /* 0x000000251c1c7221 */ /* 0x000fe20000000100 */
[----:B------:R-:W-:Y:S01]  /*0d60*/  FADD R26, -R26, R39 ;  /* 0x000000271a1a7221 */ /* 0x000fe20000000100 */
[----:B------:R-:W-:Y:S01]  /*0d70*/  BSSY.RECONVERGENT B1, `(.L_x_24) ;  /* 0x0000010000017945 */ /* 0x000fe20003800200 */
[----:B------:R-:W-:Y:S01]  /*0d80*/  FADD R24, R24, R19 ;  /* 0x0000001318187221 */ /* 0x000fe20000000000 */
[----:B------:R-:W-:-:S04]  /*0d90*/  FMUL R21, R28, R28 ;  /* 0x0000001c1c157220 */ /* 0x000fc80000400000 */
[----:B------:R-:W-:-:S04]  /*0da0*/  FFMA R0, R26, R26, R21 ;  /* 0x0000001a1a007223 */ /* 0x000fc80000000015 */
[----:B------:R0:W1:Y:S01]  /*0db0*/  MUFU.RSQ R37, R0 ;  /* 0x0000000000257308 */ /* 0x0000620000001400 */
[----:B------:R-:W-:-:S04]  /*0dc0*/  IADD3 R18, PT, PT, R0, -0xd000000, RZ ;  /* 0xf300000000127810 */ /* 0x000fc80007ffe0ff */
[----:B------:R-:W-:-:S13]  /*0dd0*/  ISETP.GT.U32.AND P0, PT, R18, 0x727fffff, PT ;  /* 0x727fffff1200780c */ /* 0x000fda0003f04070 */
[----:B01----:R-:W-:Y:S05]  /*0de0*/  @!P0 BRA `(.L_x_25) ;  /* 0x0000000000108947 */ /* 0x003fea0003800000 */
[----:B------:R-:W-:-:S07]  /*0df0*/  MOV R18, 0xe10 ;  /* 0x00000e1000127802 */ /* 0x000fce0000000f00 */
[----:B------:R-:W-:Y:S05]  /*0e00*/  CALL.REL.NOINC `($__internal_0_$__cuda_sm20_sqrt_rn_f32_slowpath) ;  /* 0x0000000400147944 */ /* 0x000fea0003c00000 */
[----:B------:R-:W-:Y:S01]  /*0e10*/  MOV R21, R0 ;  /* 0x0000000000157202 */ /* 0x000fe20000000f00 */
[----:B------:R-:W-:Y:S06]  /*0e20*/  BRA `(.L_x_26) ;  /* 0x0000000000107947 */ /* 0x000fec0003800000 */
.L_x_25:
[----:B------:R-:W-:Y:S01]  /*0e30*/  FMUL.FTZ R21, R0, R37 ;  /* 0x0000002500157220 */ /* 0x000fe20000410000 */
[----:B------:R-:W-:-:S03]  /*0e40*/  FMUL.FTZ R18, R37, 0.5 ;  /* 0x3f00000025127820 */ /* 0x000fc60000410000 */
[----:B------:R-:W-:-:S04]  /*0e50*/  FFMA R0, -R21, R21, R0 ;  /* 0x0000001515007223 */ /* 0x000fc80000000100 */
[----:B------:R-:W-:-:S07]  /*0e60*/  FFMA R21, R0, R18, R21 ;  /* 0x0000001200157223 */ /* 0x000fce0000000015 */
.L_x_26:
[----:B------:R-:W-:Y:S05]  /*0e70*/  BSYNC.RECONVERGENT B1 ;  /* 0x0000000000017941 */ /* 0x000fea0003800200 */
.L_x_24:
[----:B------:R-:W-:Y:S01]  /*0e80*/  FADD R20, R22, -R20 ;  /* 0x8000001416147221 */ /* 0x000fe20000000000 */
[----:B------:R-:W-:Y:S01]  /*0e90*/  FADD R35, R35, -R38 ;  /* 0x8000002623237221 */ /* 0x000fe20000000000 */
[----:B------:R-:W-:Y:S02]  /*0ea0*/  BSSY.RECONVERGENT B1, `(.L_x_27) ;  /* 0x000000f000017945 */ /* 0x000fe40003800200 */
[----:B------:R-:W-:-:S04]  /*0eb0*/  FMUL R20, R20, R20 ;  /* 0x0000001414147220 */ /* 0x000fc80000400000 */
[----:B------:R-:W-:-:S04]  /*0ec0*/  FFMA R19, R35, R35, R20 ;  /* 0x0000002323137223 */ /* 0x000fc80000000014 */
[----:B------:R0:W1:Y:S01]  /*0ed0*/  MUFU.RSQ R18, R19 ;  /* 0x0000001300127308 */ /* 0x0000620000001400 */
[----:B------:R-:W-:-:S04]  /*0ee0*/  IADD3 R0, PT, PT, R19, -0xd000000, RZ ;  /* 0xf300000013007810 */ /* 0x000fc80007ffe0ff */
[----:B------:R-:W-:-:S13]  /*0ef0*/  ISETP.GT.U32.AND P0, PT, R0, 0x727fffff, PT ;  /* 0x727fffff0000780c */ /* 0x000fda0003f04070 */
[----:B01----:R-:W-:Y:S05]  /*0f00*/  @!P0 BRA `(.L_x_28) ;  /* 0x0000000000108947 */ /* 0x003fea0003800000 */
[----:B------:R-:W-:Y:S02]  /*0f10*/  MOV R0, R19 ;  /* 0x0000001300007202 */ /* 0x000fe40000000f00 */
[----:B------:R-:W-:-:S07]  /*0f20*/  MOV R18, 0xf40 ;  /* 0x00000f4000127802 */ /* 0x000fce0000000f00 */
[----:B------:R-:W-:Y:S05]  /*0f30*/  CALL.REL.NOINC `($__internal_0_$__cuda_sm20_sqrt_rn_f32_slowpath) ;  /* 0x0000000000c87944 */ /* 0x000fea0003c00000 */
[----:B------:R-:W-:Y:S05]  /*0f40*/  BRA `(.L_x_29) ;  /* 0x0000000000107947 */ /* 0x000fea0003800000 */
.L_x_28:
[----:B------:R-:W-:Y:S01]  /*0f50*/  FMUL.FTZ R0, R19, R18 ;  /* 0x0000001213007220 */ /* 0x000fe20000410000 */
[----:B------:R-:W-:-:S03]  /*0f60*/  FMUL.FTZ R18, R18, 0.5 ;  /* 0x3f00000012127820 */ /* 0x000fc60000410000 */
[----:B------:R-:W-:-:S04]  /*0f70*/  FFMA R19, -R0, R0, R19 ;  /* 0x0000000000137223 */ /* 0x000fc80000000113 */
[----:B------:R-:W-:-:S07]  /*0f80*/  FFMA R0, R19, R18, R0 ;  /* 0x0000001213007223 */ /* 0x000fce0000000000 */
.L_x_29:
[----:B------:R-:W-:Y:S05]  /*0f90*/  BSYNC.RECONVERGENT B1 ;  /* 0x0000000000017941 */ /* 0x000fea0003800200 */
.L_x_27:
        /* <DEDUP_REMOVED lines=14> */
.L_x_31:
[----:B------:R-:W-:Y:S01]  /*1080*/  FMUL.FTZ R0, R19, R18 ;  /* 0x0000001213007220 */ /* 0x000fe20000410000 */
[----:B------:R-:W-:-:S03]  /*1090*/  FMUL.FTZ R18, R18, 0.5 ;  /* 0x3f00000012127820 */ /* 0x000fc60000410000 */
[----:B------:R-:W-:-:S04]  /*10a0*/  FFMA R19, -R0, R0, R19 ;  /* 0x0000000000137223 */ /* 0x000fc80000000113 */
[----:B------:R-:W-:-:S07]  /*10b0*/  FFMA R0, R19, R18, R0 ;  /* 0x0000001213007223 */ /* 0x000fce0000000000 */
.L_x_32:
[----:B------:R-:W-:Y:S05]  /*10c0*/  BSYNC.RECONVERGENT B1 ;  /* 0x0000000000017941 */ /* 0x000fea0003800200 */
.L_x_30:
[----:B------:R-:W-:Y:S01]  /*10d0*/  FADD R19, R21, R0 ;  /* 0x0000000015137221 */ /* 0x000fe20000000000 */
[----:B------:R-:W-:Y:S03]  /*10e0*/  BSSY.RECONVERGENT B1, `(.L_x_33) ;  /* 0x000000d000017945 */ /* 0x000fe60003800200 */
[----:B------:R-:W-:-:S04]  /*10f0*/  FADD R19, R24, -R19 ;  /* 0x8000001318137221 */ /* 0x000fc80000000000 */
[----:B------:R-:W-:-:S06]  /*1100*/  FMUL R19, R19, 100 ;  /* 0x42c8000013137820 */ /* 0x000fcc0000400000 */
[----:B------:R-:W0:Y:S02]  /*1110*/  F2I.S64.TRUNC R18, R19 ;  /* 0x0000001300127311 */ /* 0x000e24000020d900 */
[----:B0-----:R-:W-:-:S04]  /*1120*/  ISETP.GE.U32.AND P0, PT, R18, R4, PT ;  /* 0x000000041200720c */ /* 0x001fc80003f06070 */
[----:B------:R-:W-:-:S13]  /*1130*/  ISETP.GE.AND.EX P0, PT, R19, R5, PT, P0 ;  /* 0x000000051300720c */ /* 0x000fda0003f06300 */
[----:B------:R-:W-:Y:S05]  /*1140*/  @P0 BRA `(.L_x_34) ;  /* 0x0000000000180947 */ /* 0x000fea0003800000 */
[----:B------:R0:W-:Y:S04]  /*1150*/  STG.E.64 desc[UR4][R6.64], R16 ;  /* 0x0000001006007986 */ /* 0x0001e8000c101b04 */
[----:B------:R0:W-:Y:S04]  /*1160*/  STG.E.64 desc[UR4][R6.64+0x10], R18 ;  /* 0x0000101206007986 */ /* 0x0001e8000c101b04 */
[----:B------:R0:W-:Y:S04]  /*1170*/  STG.E.64 desc[UR4][R6.64+0x8], R14 ;  /* 0x0000080e06007986 */ /* 0x0001e8000c101b04 */
[----:B------:R0:W5:Y:S01]  /*1180*/  LDG.E R33, desc[UR4][R12.64] ;  /* 0x000000040c217981 */ /* 0x000162000c1e1900 */
[----:B------:R-:W-:-:S02]  /*1190*/  MOV R4, R18 ;  /* 0x0000001200047202 */ /* 0x000fc40000000f00 */
[----:B------:R-:W-:-:S07]  /*11a0*/  MOV R5, R19 ;  /* 0x0000001300057202 */ /* 0x000fce0000000f00 */
.L_x_34:
[----:B------:R-:W-:Y:S05]  /*11b0*/  BSYNC.RECONVERGENT B1 ;  /* 0x0000000000017941 */ /* 0x000fea0003800200 */
.L_x_33:
[----:B------:R-:W-:Y:S01]  /*11c0*/  VIADD R30, R30, 0x1 ;  /* 0x000000011e1e7836 */ /* 0x000fe20000000000 */
[----:B0----5:R-:W-:-:S04]  /*11d0*/  IADD3 R17, PT, PT, R33, -0x1, RZ ;  /* 0xffffffff21117810 */ /* 0x021fc80007ffe0ff */
[----:B------:R-:W-:Y:S02]  /*11e0*/  ISETP.GE.AND P0, PT, R30, R17, PT ;  /* 0x000000111e00720c */ /* 0x000fe40003f06270 */
[----:B------:R-:W-:-:S11]  /*11f0*/  MOV R17, R25 ;  /* 0x0000001900117202 */ /* 0x000fd60000000f00 */
[----:B------:R-:W-:Y:S05]  /*1200*/  @!P0 BRA `(.L_x_35) ;  /* 0xfffffff400708947 */ /* 0x000fea000383ffff */
.L_x_5:
[----:B------:R-:W-:Y:S05]  /*1210*/  BSYNC.RECONVERGENT B0 ;  /* 0x0000000000007941 */ /* 0x000fea0003800200 */
.L_x_4:
[C---:B------:R-:W-:Y:S02]  /*1220*/  ISETP.GT.U32.AND P0, PT, R15.reuse, 0x1, PT ;  /* 0x000000010f00780c */ /* 0x040fe40003f04070 */
[----:B------:R-:W-:-:S11]  /*1230*/  IADD3 R15, PT, PT, R15, -0x1, RZ ;  /* 0xffffffff0f0f7810 */ /* 0x000fd60007ffe0ff */
[----:B------:R-:W-:Y:S05]  /*1240*/  @P0 BRA `(.L_x_36) ;  /* 0xfffffff000540947 */ /* 0x000fea000383ffff */
[----:B------:R-:W-:Y:S05]  /*1250*/  EXIT ;  /* 0x000000000000794d */ /* 0x000fea0003800000 */
        .weak           $__internal_0_$__cuda_sm20_sqrt_rn_f32_slowpath
        .type           $__internal_0_$__cuda_sm20_sqrt_rn_f32_slowpath,@function
        .size           $__internal_0_$__cuda_sm20_sqrt_rn_f32_slowpath,(.L_x_199 - $__internal_0_$__cuda_sm20_sqrt_rn_f32_slowpath)
$__internal_0_$__cuda_sm20_sqrt_rn_f32_slowpath:
[----:B------:R-:W-:-:S13]  /*1260*/  LOP3.LUT P0, RZ, R0, 0x7fffffff, RZ, 0xc0, !PT ;  /* 0x7fffffff00ff7812 */ /* 0x000fda000780c0ff */
[----:B------:R-:W-:Y:S01]  /*1270*/  @!P0 MOV R40, R0 ;  /* 0x0000000000288202 */ /* 0x000fe20000000f00 */
[----:B------:R-:W-:Y:S06]  /*1280*/  @!P0 BRA `(.L_x_37) ;  /* 0x0000000000408947 */ /* 0x000fec0003800000 */
[----:B------:R-:W-:-:S13]  /*1290*/  FSETP.GEU.FTZ.AND P0, PT, R0, RZ, PT ;  /* 0x000000ff0000720b */ /* 0x000fda0003f1e000 */
[----:B------:R-:W-:Y:S01]  /*12a0*/  @!P0 MOV R40, 0x7fffffff ;  /* 0x7fffffff00288802 */ /* 0x000fe20000000f00 */
[----:B------:R-:W-:Y:S06]  /*12b0*/  @!P0 BRA `(.L_x_37) ;  /* 0x0000000000348947 */ /* 0x000fec0003800000 */
[----:B------:R-:W-:-:S13]  /*12c0*/  FSETP.GTU.FTZ.AND P0, PT, |R0|, +INF , PT ;  /* 0x7f8000000000780b */ /* 0x000fda0003f1c200 */
[----:B------:R-:W-:Y:S01]  /*12d0*/  @P0 FADD.FTZ R40, R0, 1 ;  /* 0x3f80000000280421 */ /* 0x000fe20000010000 */
[----:B------:R-:W-:Y:S06]  /*12e0*/  @P0 BRA `(.L_x_37) ;  /* 0x0000000000280947 */ /* 0x000fec0003800000 */
[----:B------:R-:W-:-:S13]  /*12f0*/  FSETP.NEU.FTZ.AND P0, PT, |R0|, +INF , PT ;  /* 0x7f8000000000780b */ /* 0x000fda0003f1d200 */
[----:B------:R-:W-:-:S04]  /*1300*/  @P0 FFMA R44, R0, 1.84467440737095516160e+19, RZ ;  /* 0x5f800000002c0823 */ /* 0x000fc800000000ff */
[----:B------:R-:W0:Y:S02]  /*1310*/  @P0 MUFU.RSQ R40, R44 ;  /* 0x0000002c00280308 */ /* 0x000e240000001400 */
[----:B0-----:R-:W-:Y:S01]  /*1320*/  @P0 FMUL.FTZ R19, R44, R40 ;  /* 0x000000282c130220 */ /* 0x001fe20000410000 */
[----:B------:R-:W-:Y:S01]  /*1330*/  @P0 FMUL.FTZ R41, R40, 0.5 ;  /* 0x3f00000028290820 */ /* 0x000fe20000410000 */
[----:B------:R-:W-:Y:S02]  /*1340*/  @!P0 MOV R40, R0 ;  /* 0x0000000000288202 */ /* 0x000fe40000000f00 */
[----:B------:R-:W-:-:S04]  /*1350*/  @P0 FADD.FTZ R42, -R19, -RZ ;  /* 0x800000ff132a0221 */ /* 0x000fc80000010100 */
[----:B------:R-:W-:-:S04]  /*1360*/  @P0 FFMA R42, R19, R42, R44 ;  /* 0x0000002a132a0223 */ /* 0x000fc8000000002c */
[----:B------:R-:W-:-:S04]  /*1370*/  @P0 FFMA R41, R42, R41, R19 ;  /* 0x000000292a290223 */ /* 0x000fc80000000013 */
[----:B------:R-:W-:-:S07]  /*1380*/  @P0 FMUL.FTZ R40, R41, 2.3283064365386962891e-10 ;  /* 0x2f80000029280820 */ /* 0x000fce0000410000 */
.L_x_37:
[----:B------:R-:W-:Y:S01]  /*1390*/  HFMA2 R19, -RZ, RZ, 0, 0 ;  /* 0x00000000ff137431 */ /* 0x000fe200000001ff */
[----:B------:R-:W-:-:S03]  /*13a0*/  MOV R0, R40 ;  /* 0x0000002800007202 */ /* 0x000fc60000000f00 */
[----:B------:R-:W-:Y:S05]  /*13b0*/  RET.REL.NODEC R18 `(_Z13or_opt_kernelPiS_PfS0_lP9orOptDataS_S_) ;  /* 0xffffffec12107950 */ /* 0x000fea0003c3ffff */
.L_x_38:
        /* <DEDUP_REMOVED lines=12> */
.L_x_199:


//--------------------- .text._Z8init_twoP10twoOptDatai --------------------------
	.section	.text._Z8init_twoP10twoOptDatai,"ax",@progbits
	.align	128
        .global         _Z8init_twoP10twoOptDatai
        .type           _Z8init_twoP10twoOptDatai,@function
        .size           _Z8init_twoP10twoOptDatai,(.L_x_206 - _Z8init_twoP10twoOptDatai)
        .other          _Z8init_twoP10twoOptDatai,@"STO_CUDA_ENTRY STV_DEFAULT"
_Z8init_twoP10twoOptDatai:
.text._Z8init_twoP10twoOptDatai:
        /* <DEDUP_REMOVED lines=13> */
.L_x_39:
        /* <DEDUP_REMOVED lines=11> */
.L_x_206:


//--------------------- .text._Z14two_opt_kernelPiS_PfS0_lP10twoOptDataS_S_ --------------------------
	.section	.text._Z14two_opt_kernelPiS_PfS0_lP10twoOptDataS_S_,"ax",@progbits
	.align	128
        .global         _Z14two_opt_kernelPiS_PfS0_lP10twoOptDataS_S_
        .type           _Z14two_opt_kernelPiS_PfS0_lP10twoOptDataS_S_,@function
        .size           _Z14two_opt_kernelPiS_PfS0_lP10twoOptDataS_S_,(.L_x_200 - _Z14two_opt_kernelPiS_PfS0_lP10twoOptDataS_S_)
        .other          _Z14two_opt_kernelPiS_PfS0_lP10twoOptDataS_S_,@"STO_CUDA_ENTRY STV_DEFAULT"
_Z14two_opt_kernelPiS_PfS0_lP10twoOptDataS_S_:
.text._Z14two_opt_kernelPiS_PfS0_lP10twoOptDataS_S_:
        /* <DEDUP_REMOVED lines=14> */
[----:B0-----:R-:W-:-:S05]  /*00e0*/  IMAD.WIDE.U32 R2, R6, 0x4, R2 ;  /* 0x0000000406027825 */ /* 0x001fca00078e0002 */
[----:B-1----:R-:W2:Y:S02]  /*00f0*/  LDG.E R17, desc[UR4][R2.64] ;  /* 0x0000000402117981 */ /* 0x002ea4000c1e1900 */
[----:B--2---:R-:W-:-:S06]  /*0100*/  IMAD.WIDE R4, R17, 0x4, R4 ;  /* 0x0000000411047825 */ /* 0x004fcc00078e0204 */
[----:B------:R-:W2:Y:S02]  /*0110*/  LDG.E R4, desc[UR4][R4.64] ;  /* 0x0000000404047981 */ /* 0x000ea4000c1e1900 */
[----:B--2---:R-:W-:-:S13]  /*0120*/  ISETP.GE.AND P0, PT, R4, 0x3, PT ;  /* 0x000000030400780c */ /* 0x004fda0003f06270 */
[----:B------:R-:W-:Y:S05]  /*0130*/  @!P0 EXIT ;  /* 0x000000000000894d */ /* 0x000fea0003800000 */
[----:B------:R-:W0:Y:S08]  /*0140*/  LDC.64 R8, c[0x0][0x388] ;  /* 0x0000e200ff087b82 */ /* 0x000e300000000a00 */
[----:B------:R-:W1:Y:S08]  /*0150*/  LDC.64 R4, c[0x0][0x398] ;  /* 0x0000e600ff047b82 */ /* 0x000e700000000a00 */
[----:B------:R-:W2:Y:S01]  /*0160*/  LDC.64 R2, c[0x0][0x3a8] ;  /* 0x0000ea00ff027b82 */ /* 0x000ea20000000a00 */
[----:B0-----:R-:W-:-:S05]  /*0170*/  IMAD.WIDE R8, R17, 0x4, R8 ;  /* 0x0000000411087825 */ /* 0x001fca00078e0208 */
[----:B------:R-:W3:Y:S01]  /*0180*/  LDG.E R7, desc[UR4][R8.64] ;  /* 0x0000000408077981 */ /* 0x000ee2000c1e1900 */
[----:B------:R-:W-:Y:S01]  /*0190*/  BSSY.RECONVERGENT B0, `(.L_x_40) ;  /* 0x0000086000007945 */ /* 0x000fe20003800200 */
[----:B-1----:R-:W-:-:S04]  /*01a0*/  IMAD.WIDE.U32 R4, R6, 0x4, R4 ;  /* 0x0000000406047825 */ /* 0x002fc800078e0004 */
[C---:B--2---:R-:W-:Y:S01]  /*01b0*/  IMAD.WIDE.U32 R2, R6.reuse, 0x18, R2 ;  /* 0x0000001806027825 */ /* 0x044fe200078e0002 */
[----:B---3--:R-:W-:-:S13]  /*01c0*/  ISETP.NE.AND P0, PT, R6, R7, PT ;  /* 0x000000070600720c */ /* 0x008fda0003f05270 */
[----:B------:R-:W-:Y:S05]  /*01d0*/  @P0 BRA `(.L_x_41) ;  /* 0x0000000400f80947 */ /* 0x000fea0003800000 */
[----:B------:R-:W0:Y:S01]  /*01e0*/  LDC.64 R20, c[0x0][0x380] ;  /* 0x0000e000ff147b82 */ /* 0x000e220000000a00 */
[----:B------:R1:W5:Y:S07]  /*01f0*/  LDG.E.64 R8, desc[UR4][R2.64+0x10] ;  /* 0x0000100402087981 */ /* 0x00036e000c1e1b00 */
[----:B------:R-:W2:Y:S01]  /*0200*/  LDC.64 R12, c[0x0][0x390] ;  /* 0x0000e400ff0c7b82 */ /* 0x000ea20000000a00 */
[----:B0-----:R-:W-:-:S06]  /*0210*/  IMAD.WIDE.U32 R20, R6, 0x4, R20 ;  /* 0x0000000406147825 */ /* 0x001fcc00078e0014 */
[----:B------:R1:W5:Y:S01]  /*0220*/  LDG.E R20, desc[UR4][R20.64] ;  /* 0x0000000414147981 */ /* 0x000362000c1e1900 */
[----:B------:R-:W-:Y:S01]  /*0230*/  BSSY.RECONVERGENT B1, `(.L_x_42) ;  /* 0x0000077000017945 */ /* 0x000fe20003800200 */
[----:B------:R-:W-:Y:S01]  /*0240*/  MOV R11, R6 ;  /* 0x00000006000b7202 */ /* 0x000fe20000000f00 */
[----:B--2---:R-:W-:-:S07]  /*0250*/  IMAD.WIDE.U32 R12, R6, 0x4, R12 ;  /* 0x00000004060c7825 */ /* 0x004fce00078e000c */
.L_x_58:
[----:B------:R-:W0:Y:S08]  /*0260*/  LDC.64 R30, c[0x0][0x398] ;  /* 0x0000e600ff1e7b82 */ /* 0x000e300000000a00 */
[----:B------:R-:W2:Y:S08]  /*0270*/  LDC.64 R22, c[0x0][0x390] ;  /* 0x0000e400ff167b82 */ /* 0x000eb00000000a00 */
[----:B------:R-:W3:Y:S08]  /*0280*/  LDC.64 R24, c[0x0][0x398] ;  /* 0x0000e600ff187b82 */ /* 0x000ef00000000a00 */
[----:B------:R-:W4:Y:S01]  /*0290*/  LDC.64 R18, c[0x0][0x390] ;  /* 0x0000e400ff127b82 */ /* 0x000f220000000a00 */
[----:B0-----:R-:W-:-:S05]  /*02a0*/  IMAD.WIDE R30, R11, 0x4, R30 ;  /* 0x000000040b1e7825 */ /* 0x001fca00078e021e */
[----:B------:R-:W4:Y:S01]  /*02b0*/  LDG.E R10, desc[UR4][R30.64] ;  /* 0x000000041e0a7981 */ /* 0x000f22000c1e1900 */
[C---:B--2---:R-:W-:Y:S01]  /*02c0*/  IMAD.WIDE R22, R11.reuse, 0x4, R22 ;  /* 0x000000040b167825 */ /* 0x044fe200078e0216 */
[----:B------:R-:W0:Y:S04]  /*02d0*/  LDC.64 R14, c[0x0][0x380] ;  /* 0x0000e000ff0e7b82 */ /* 0x000e280000000a00 */
[----:B------:R-:W2:Y:S04]  /*02e0*/  LDG.E R26, desc[UR4][R22.64] ;  /* 0x00000004161a7981 */ /* 0x000ea8000c1e1900 */
[----:B---3--:R-:W3:Y:S04]  /*02f0*/  LDG.E R25, desc[UR4][R24.64] ;  /* 0x0000000418197981 */ /* 0x008ee8000c1e1900 */
[----:B----4-:R-:W2:Y:S01]  /*0300*/  LDG.E R27, desc[UR4][R18.64] ;  /* 0x00000004121b7981 */ /* 0x010ea2000c1e1900 */
[----:B0-----:R-:W-:-:S05]  /*0310*/  IMAD.WIDE R14, R11, 0x4, R14 ;  /* 0x000000040b0e7825 */ /* 0x001fca00078e020e */
[----:B-----5:R0:W5:Y:S01]  /*0320*/  LDG.E R28, desc[UR4][R14.64] ;  /* 0x000000040e1c7981 */ /* 0x020162000c1e1900 */
[----:B------:R-:W-:Y:S01]  /*0330*/  BSSY.RECONVERGENT B2, `(.L_x_43) ;  /* 0x0000012000027945 */ /* 0x000fe20003800200 */
[----:B---3--:R-:W-:-:S04]  /*0340*/  FADD R16, R25, -R10 ;  /* 0x8000000a19107221 */ /* 0x008fc80000000000 */
[----:B-1----:R-:W-:Y:S01]  /*0350*/  FMUL R21, R16, R16 ;  /* 0x0000001010157220 */ /* 0x002fe20000400000 */
[----:B--2---:R-:W-:-:S04]  /*0360*/  FADD R0, R27, -R26 ;  /* 0x8000001a1b007221 */ /* 0x004fc80000000000 */
[----:B------:R-:W-:-:S05]  /*0370*/  FFMA R32, R0, R0, R21 ;  /* 0x0000000000207223 */ /* 0x000fca0000000015 */
[----:B------:R-:W-:Y:S01]  /*0380*/  IADD3 R0, PT, PT, R32, -0xd000000, RZ ;  /* 0xf300000020007810 */ /* 0x000fe20007ffe0ff */
[----:B------:R0:W1:Y:S03]  /*0390*/  MUFU.RSQ R21, R32 ;  /* 0x0000002000157308 */ /* 0x0000660000001400 */
[----:B------:R-:W-:-:S13]  /*03a0*/  ISETP.GT.U32.AND P0, PT, R0, 0x727fffff, PT ;  /* 0x727fffff0000780c */ /* 0x000fda0003f04070 */
[----:B0-----:R-:W-:Y:S05]  /*03b0*/  @!P0 BRA `(.L_x_44) ;  /* 0x0000000000148947 */ /* 0x001fea0003800000 */
[----:B------:R-:W-:Y:S02]  /*03c0*/  MOV R0, R32 ;  /* 0x0000002000007202 */ /* 0x000fe40000000f00 */
[----:B------:R-:W-:-:S07]  /*03d0*/  MOV R18, 0x3f0 ;  /* 0x000003f000127802 */ /* 0x000fce0000000f00 */
[----:B-1---5:R-:W-:Y:S05]  /*03e0*/  CALL.REL.NOINC `($__internal_1_$__cuda_sm20_sqrt_rn_f32_slowpath) ;  /* 0x0000000c00607944 */ /* 0x022fea0003c00000 */
[----:B------:R-:W-:Y:S01]  /*03f0*/  MOV R29, R0 ;  /* 0x00000000001d7202 */ /* 0x000fe20000000f00 */
[----:B------:R-:W-:Y:S06]  /*0400*/  BRA `(.L_x_45) ;  /* 0x0000000000107947 */ /* 0x000fec0003800000 */
.L_x_44:
[----:B-1----:R-:W-:Y:S01]  /*0410*/  FMUL.FTZ R29, R32, R21 ;  /* 0x00000015201d7220 */ /* 0x002fe20000410000 */
[----:B------:R-:W-:-:S03]  /*0420*/  FMUL.FTZ R16, R21, 0.5 ;  /* 0x3f00000015107820 */ /* 0x000fc60000410000 */
[----:B------:R-:W-:-:S04]  /*0430*/  FFMA R0, -R29, R29, R32 ;  /* 0x0000001d1d007223 */ /* 0x000fc80000000120 */
[----:B------:R-:W-:-:S07]  /*0440*/  FFMA R29, R0, R16, R29 ;  /* 0x00000010001d7223 */ /* 0x000fce000000001d */
.L_x_45:
[----:B------:R-:W-:Y:S05]  /*0450*/  BSYNC.RECONVERGENT B2 ;  /* 0x0000000000027941 */ /* 0x000fea0003800200 */
.L_x_43:
[----:B------:R-:W0:Y:S01]  /*0460*/  LDC.64 R22, c[0x0][0x398] ;  /* 0x0000e600ff167b82 */ /* 0x000e220000000a00 */
[----:B------:R-:W2:Y:S04]  /*0470*/  LDG.E R30, desc[UR4][R4.64] ;  /* 0x00000004041e7981 */ /* 0x000ea8000c1e1900 */
[----:B------:R-:W3:Y:S03]  /*0480*/  LDG.E R32, desc[UR4][R12.64] ;  /* 0x000000040c207981 */ /* 0x000ee6000c1e1900 */
[----:B------:R-:W1:Y:S01]  /*0490*/  LDC.64 R18, c[0x0][0x390] ;  /* 0x0000e400ff127b82 */ /* 0x000e620000000a00 */
[----:B0----5:R-:W-:-:S05]  /*04a0*/  IMAD.WIDE R22, R28, 0x4, R22 ;  /* 0x000000041c167825 */ /* 0x021fca00078e0216 */
[----:B------:R-:W2:Y:S01]  /*04b0*/  LDG.E R31, desc[UR4][R22.64] ;  /* 0x00000004161f7981 */ /* 0x000ea2000c1e1900 */
[----:B-1----:R-:W-:-:S05]  /*04c0*/  IMAD.WIDE R18, R28, 0x4, R18 ;  /* 0x000000041c127825 */ /* 0x002fca00078e0212 */
        /* <DEDUP_REMOVED lines=12> */
[----:B-1----:R-:W-:Y:S05]  /*0590*/  CALL.REL.NOINC `($__internal_1_$__cuda_sm20_sqrt_rn_f32_slowpath) ;  /* 0x0000000800f47944 */ /* 0x002fea0003c00000 */
[----:B------:R-:W-:Y:S05]  /*05a0*/  BRA `(.L_x_48) ;  /* 0x0000000000107947 */ /* 0x000fea0003800000 */
.L_x_47:
[----:B-1----:R-:W-:Y:S01]  /*05b0*/  FMUL.FTZ R0, R21, R16 ;  /* 0x0000001015007220 */ /* 0x002fe20000410000 */
[----:B------:R-:W-:-:S03]  /*05c0*/  FMUL.FTZ R16, R16, 0.5 ;  /* 0x3f00000010107820 */ /* 0x000fc60000410000 */
[----:B------:R-:W-:-:S04]  /*05d0*/  FFMA R19, -R0, R0, R21 ;  /* 0x0000000000137223 */ /* 0x000fc80000000115 */
[----:B------:R-:W-:-:S07]  /*05e0*/  FFMA R0, R19, R16, R0 ;  /* 0x0000001013007223 */ /* 0x000fce0000000000 */
.L_x_48:
[----:B------:R-:W-:Y:S05]  /*05f0*/  BSYNC.RECONVERGENT B2 ;  /* 0x0000000000027941 */ /* 0x000fea0003800200 */
.L_x_46:
[----:B------:R-:W-:Y:S01]  /*0600*/  FADD R25, R25, -R30 ;  /* 0x8000001e19197221 */ /* 0x000fe20000000000 */
[----:B------:R-:W-:Y:S01]  /*0610*/  FADD R27, R27, -R32 ;  /* 0x800000201b1b7221 */ /* 0x000fe20000000000 */
        /* <DEDUP_REMOVED lines=10> */
[----:B------:R-:W-:Y:S05]  /*06c0*/  CALL.REL.NOINC `($__internal_1_$__cuda_sm20_sqrt_rn_f32_slowpath) ;  /* 0x0000000800a87944 */ /* 0x000fea0003c00000 */
[----:B------:R-:W-:Y:S01]  /*06d0*/  MOV R25, R0 ;  /* 0x0000000000197202 */ /* 0x000fe20000000f00 */
[----:B------:R-:W-:Y:S06]  /*06e0*/  BRA `(.L_x_51) ;  /* 0x0000000000107947 */ /* 0x000fec0003800000 */
.L_x_50:
[----:B------:R-:W-:Y:S01]  /*06f0*/  FMUL.FTZ R25, R16, R19 ;  /* 0x0000001310197220 */ /* 0x000fe20000410000 */
[----:B------:R-:W-:-:S03]  /*0700*/  FMUL.FTZ R19, R19, 0.5 ;  /* 0x3f00000013137820 */ /* 0x000fc60000410000 */
[----:B------:R-:W-:-:S04]  /*0710*/  FFMA R16, -R25, R25, R16 ;  /* 0x0000001919107223 */ /* 0x000fc80000000110 */
[----:B------:R-:W-:-:S07]  /*0720*/  FFMA R25, R16, R19, R25 ;  /* 0x0000001310197223 */ /* 0x000fce0000000019 */
.L_x_51:
[----:B------:R-:W-:Y:S05]  /*0730*/  BSYNC.RECONVERGENT B2 ;  /* 0x0000000000027941 */ /* 0x000fea0003800200 */
.L_x_49:
        /* <DEDUP_REMOVED lines=12> */
[----:B------:R-:W-:Y:S05]  /*0800*/  BRA `(.L_x_54) ;  /* 0x0000000000107947 */ /* 0x000fea0003800000 */
.L_x_53:
[----:B------:R-:W-:Y:S01]  /*0810*/  FMUL.FTZ R0, R19, R10 ;  /* 0x0000000a13007220 */ /* 0x000fe20000410000 */
[----:B------:R-:W-:-:S03]  /*0820*/  FMUL.FTZ R10, R10, 0.5 ;  /* 0x3f0000000a0a7820 */ /* 0x000fc60000410000 */
[----:B------:R-:W-:-:S04]  /*0830*/  FFMA R19, -R0, R0, R19 ;  /* 0x0000000000137223 */ /* 0x000fc80000000113 */
[----:B------:R-:W-:-:S07]  /*0840*/  FFMA R0, R19, R10, R0 ;  /* 0x0000000a13007223 */ /* 0x000fce0000000000 */
.L_x_54:
[----:B------:R-:W-:Y:S05]  /*0850*/  BSYNC.RECONVERGENT B2 ;  /* 0x0000000000027941 */ /* 0x000fea0003800200 */
.L_x_52:
[----:B------:R-:W-:Y:S01]  /*0860*/  FADD R0, R0, R25 ;  /* 0x0000001900007221 */ /* 0x000fe20000000000 */
[----:B------:R-:W-:Y:S03]  /*0870*/  BSSY.RECONVERGENT B2, `(.L_x_55) ;  /* 0x000000e000027945 */ /* 0x000fe60003800200 */
[----:B------:R-:W-:-:S04]  /*0880*/  FADD R0, R29, -R0 ;  /* 0x800000001d007221 */ /* 0x000fc80000000000 */
[----:B------:R-:W-:-:S04]  /*0890*/  FMUL R0, R0, 100 ;  /* 0x42c8000000007820 */ /* 0x000fc80000400000 */
[----:B------:R-:W0:Y:S02]  /*08a0*/  F2I.S64.TRUNC R18, R0 ;  /* 0x0000000000127311 */ /* 0x000e24000020d900 */
[----:B0-----:R-:W-:-:S04]  /*08b0*/  ISETP.GE.U32.AND P0, PT, R18, R8, PT ;  /* 0x000000081200720c */ /* 0x001fc80003f06070 */
[----:B------:R-:W-:-:S13]  /*08c0*/  ISETP.GE.AND.EX P0, PT, R19, R9, PT, P0 ;  /* 0x000000091300720c */ /* 0x000fda0003f06300 */
[----:B------:R-:W-:Y:S05]  /*08d0*/  @P0 BRA `(.L_x_56) ;  /* 0x00000000001c0947 */ /* 0x000fea0003800000 */
[----:B------:R-:W-:Y:S01]  /*08e0*/  HFMA2 R10, -RZ, RZ, 0, 0 ;  /* 0x00000000ff0a7431 */ /* 0x000fe200000001ff */
[----:B------:R0:W-:Y:S04]  /*08f0*/  STG.E desc[UR4][R2.64+0x8], R17 ;  /* 0x0000081102007986 */ /* 0x0001e8000c101904 */
[----:B------:R0:W-:Y:S04]  /*0900*/  STG.E.64 desc[UR4][R2.64+0x10], R18 ;  /* 0x0000101202007986 */ /* 0x0001e8000c101b04 */
[----:B------:R0:W-:Y:S04]  /*0910*/  STG.E.64 desc[UR4][R2.64], R10 ;  /* 0x0000000a02007986 */ /* 0x0001e8000c101b04 */
[----:B------:R0:W5:Y:S01]  /*0920*/  LDG.E R28, desc[UR4][R14.64] ;  /* 0x000000040e1c7981 */ /* 0x000162000c1e1900 */
[----:B------:R-:W-:-:S02]  /*0930*/  MOV R8, R18 ;  /* 0x0000001200087202 */ /* 0x000fc40000000f00 */
[----:B------:R-:W-:-:S07]  /*0940*/  MOV R9, R19 ;  /* 0x0000001300097202 */ /* 0x000fce0000000f00 */
.L_x_56:
[----:B------:R-:W-:Y:S05]  /*0950*/  BSYNC.RECONVERGENT B2 ;  /* 0x0000000000027941 */ /* 0x000fea0003800200 */
.L_x_55:
[----:B-----5:R-:W-:-:S13]  /*0960*/  ISETP.NE.AND P0, PT, R28, RZ, PT ;  /* 0x000000ff1c00720c */ /* 0x020fda0003f05270 */
[----:B------:R-:W-:Y:S05]  /*0970*/  @!P0 BRA `(.L_x_57) ;  /* 0x0000000000088947 */ /* 0x000fea0003800000 */
[----:B0-----:R-:W-:Y:S01]  /*0980*/  MOV R11, R28 ;  /* 0x0000001c000b7202 */ /* 0x001fe20000000f00 */
[----:B------:R-:W-:Y:S06]  /*0990*/  BRA `(.L_x_58) ;  /* 0xfffffff800307947 */ /* 0x000fec000383ffff */
.L_x_57:
[----:B------:R-:W-:Y:S05]  /*09a0*/  BSYNC.RECONVERGENT B1 ;  /* 0x0000000000017941 */ /* 0x000fea0003800200 */
.L_x_42:
[----:B------:R-:W-:Y:S05]  /*09b0*/  BRA `(.L_x_59) ;  /* 0x00000000000c7947 */ /* 0x000fea0003800000 */
.L_x_41:
[----:B------:R-:W0:Y:S02]  /*09c0*/  LDC.64 R8, c[0x0][0x380] ;  /* 0x0000e000ff087b82 */ /* 0x000e240000000a00 */
[----:B0-----:R-:W-:-:S05]  /*09d0*/  IMAD.WIDE.U32 R8, R6, 0x4, R8 ;  /* 0x0000000406087825 */ /* 0x001fca00078e0008 */
[----:B------:R0:W5:Y:S02]  /*09e0*/  LDG.E R20, desc[UR4][R8.64] ;  /* 0x0000000408147981 */ /* 0x000164000c1e1900 */
.L_x_59:
[----:B------:R-:W-:Y:S05]  /*09f0*/  BSYNC.RECONVERGENT B0 ;  /* 0x0000000000007941 */ /* 0x000fea0003800200 */
.L_x_40:
[----:B------:R-:W-:-:S13]  /*0a00*/  ISETP.NE.AND P0, PT, R7, RZ, PT ;  /* 0x000000ff0700720c */ /* 0x000fda0003f05270 */
[----:B------:R-:W-:Y:S05]  /*0a10*/  @!P0 EXIT ;  /* 0x000000000000894d */ /* 0x000fea0003800000 */
[----:B0-----:R-:W0:Y:S08]  /*0a20*/  LDC.64 R10, c[0x0][0x390] ;  /* 0x0000e400ff0a7b82 */ /* 0x001e300000000a00 */
[----:B------:R-:W1:Y:S01]  /*0a30*/  LDC.64 R8, c[0x0][0x398] ;  /* 0x0000e600ff087b82 */ /* 0x000e620000000a00 */
[----:B0----5:R-:W-:-:S04]  /*0a40*/  IMAD.WIDE R26, R20, 0x4, R10 ;  /* 0x00000004141a7825 */ /* 0x021fc800078e020a */
[----:B------:R-:W-:-:S04]  /*0a50*/  IMAD.WIDE.U32 R10, R6, 0x4, R10 ;  /* 0x00000004060a7825 */ /* 0x000fc800078e000a */
[----:B-1----:R-:W-:-:S07]  /*0a60*/  IMAD.WIDE R8, R20, 0x4, R8 ;  /* 0x0000000414087825 */ /* 0x002fce00078e0208 */
.L_x_74:
[----:B------:R-:W-:Y:S01]  /*0a70*/  ISETP.NE.AND P0, PT, R6, R7, PT ;  /* 0x000000070600720c */ /* 0x000fe20003f05270 */
[----:B------:R-:W-:-:S12]  /*0a80*/  BSSY.RECONVERGENT B0, `(.L_x_60) ;  /* 0x0000068000007945 */ /* 0x000fd80003800200 */
[----:B------:R-:W-:Y:S05]  /*0a90*/  @!P0 BRA `(.L_x_61) ;  /* 0x0000000400988947 */ /* 0x000fea0003800000 */
[----:B------:R-:W0:Y:S01]  /*0aa0*/  LDC.64 R12, c[0x0][0x398] ;  /* 0x0000e600ff0c7b82 */ /* 0x000e220000000a00 */
[----:B------:R-:W2:Y:S04]  /*0ab0*/  LDG.E R29, desc[UR4][R4.64] ;  /* 0x00000004041d7981 */ /* 0x000ea8000c1e1900 */
[----:B------:R-:W3:Y:S03]  /*0ac0*/  LDG.E R20, desc[UR4][R10.64] ;  /* 0x000000040a147981 */ /* 0x000ee6000c1e1900 */
[----:B------:R-:W1:Y:S08]  /*0ad0*/  LDC.64 R14, c[0x0][0x390] ;  /* 0x0000e400ff0e7b82 */ /* 0x000e700000000a00 */
[----:B------:R-:W4:Y:S01]  /*0ae0*/  LDC.64 R18, c[0x0][0x380] ;  /* 0x0000e000ff127b82 */ /* 0x000f220000000a00 */
[----:B0-----:R-:W-:-:S05]  /*0af0*/  IMAD.WIDE R32, R7, 0x4, R12 ;  /* 0x0000000407207825 */ /* 0x001fca00078e020c */
[----:B------:R-:W2:Y:S01]  /*0b00*/  LDG.E R28, desc[UR4][R32.64] ;  /* 0x00000004201c7981 */ /* 0x000ea2000c1e1900 */
[----:B-1----:R-:W-:-:S05]  /*0b10*/  IMAD.WIDE R22, R7, 0x4, R14 ;  /* 0x0000000407167825 */ /* 0x002fca00078e020e */
[----:B------:R-:W3:Y:S01]  /*0b20*/  LDG.E R25, desc[UR4][R22.64] ;  /* 0x0000000416197981 */ /* 0x000ee2000c1e1900 */
[----:B----4-:R-:W-:-:S05]  /*0b30*/  IMAD.WIDE R18, R7, 0x4, R18 ;  /* 0x0000000407127825 */ /* 0x010fca00078e0212 */
[----:B------:R0:W5:Y:S01]  /*0b40*/  LDG.E R31, desc[UR4][R18.64] ;  /* 0x00000004121f7981 */ /* 0x000162000c1e1900 */
        /* <DEDUP_REMOVED lines=14> */
.L_x_63:
[----:B-1----:R-:W-:Y:S01]  /*0c30*/  FMUL.FTZ R30, R21, R16 ;  /* 0x00000010151e7220 */ /* 0x002fe20000410000 */
[----:B------:R-:W-:-:S03]  /*0c40*/  FMUL.FTZ R0, R16, 0.5 ;  /* 0x3f00000010007820 */ /* 0x000fc60000410000 */
[----:B------:R-:W-:-:S04]  /*0c50*/  FFMA R19, -R30, R30, R21 ;  /* 0x0000001e1e137223 */ /* 0x000fc80000000115 */
[----:B------:R-:W-:-:S07]  /*0c60*/  FFMA R30, R19, R0, R30 ;  /* 0x00000000131e7223 */ /* 0x000fce000000001e */
.L_x_64:
[----:B------:R-:W-:Y:S05]  /*0c70*/  BSYNC.RECONVERGENT B1 ;  /* 0x0000000000017941 */ /* 0x000fea0003800200 */
.L_x_62:
[C---:B-----5:R-:W-:Y:S02]  /*0c80*/  IMAD.WIDE R22, R31.reuse, 0x4, R12 ;  /* 0x000000041f167825 */ /* 0x060fe400078e020c */
[----:B------:R-:W2:Y:S02]  /*0c90*/  LDG.E R12, desc[UR4][R8.64] ;  /* 0x00000004080c7981 */ /* 0x000ea4000c1e1900 */
[----:B------:R-:W-:Y:S02]  /*0ca0*/  IMAD.WIDE R18, R31, 0x4, R14 ;  /* 0x000000041f127825 */ /* 0x000fe400078e020e */
[----:B------:R-:W2:Y:S04]  /*0cb0*/  LDG.E R13, desc[UR4][R22.64] ;  /* 0x00000004160d7981 */ /* 0x000ea8000c1e1900 */
        /* <DEDUP_REMOVED lines=15> */
.L_x_66:
[----:B-1----:R-:W-:Y:S01]  /*0db0*/  FMUL.FTZ R0, R21, R16 ;  /* 0x0000001015007220 */ /* 0x002fe20000410000 */
[----:B------:R-:W-:-:S03]  /*0dc0*/  FMUL.FTZ R16, R16, 0.5 ;  /* 0x3f00000010107820 */ /* 0x000fc60000410000 */
[----:B------:R-:W-:-:S04]  /*0dd0*/  FFMA R19, -R0, R0, R21 ;  /* 0x0000000000137223 */ /* 0x000fc80000000115 */
[----:B------:R-:W-:-:S07]  /*0de0*/  FFMA R0, R19, R16, R0 ;  /* 0x0000001013007223 */ /* 0x000fce0000000000 */
.L_x_67:
[----:B------:R-:W-:Y:S05]  /*0df0*/  BSYNC.RECONVERGENT B1 ;  /* 0x0000000000017941 */ /* 0x000fea0003800200 */
.L_x_65:
        /* <DEDUP_REMOVED lines=15> */
.L_x_69:
[----:B------:R-:W-:Y:S01]  /*0ef0*/  FMUL.FTZ R12, R15, R16 ;  /* 0x000000100f0c7220 */ /* 0x000fe20000410000 */
[----:B------:R-:W-:-:S03]  /*0f00*/  FMUL.FTZ R0, R16, 0.5 ;  /* 0x3f00000010007820 */ /* 0x000fc60000410000 */
[----:B------:R-:W-:-:S04]  /*0f10*/  FFMA R15, -R12, R12, R15 ;  /* 0x0000000c0c0f7223 */ /* 0x000fc8000000010f */
[----:B------:R-:W-:-:S07]  /*0f20*/  FFMA R12, R15, R0, R12 ;  /* 0x000000000f0c7223 */ /* 0x000fce000000000c */
.L_x_70:
[----:B------:R-:W-:Y:S05]  /*0f30*/  BSYNC.RECONVERGENT B1 ;  /* 0x0000000000017941 */ /* 0x000fea0003800200 */
.L_x_68:
        /* <DEDUP_REMOVED lines=13> */
.L_x_72:
[----:B------:R-:W-:Y:S01]  /*1010*/  FMUL.FTZ R0, R13, R14 ;  /* 0x0000000e0d007220 */ /* 0x000fe20000410000 */
[----:B------:R-:W-:-:S03]  /*1020*/  FMUL.FTZ R14, R14, 0.5 ;  /* 0x3f0000000e0e7820 */ /* 0x000fc60000410000 */
[----:B------:R-:W-:-:S04]  /*1030*/  FFMA R13, -R0, R0, R13 ;  /* 0x00000000000d7223 */ /* 0x000fc8000000010d */
[----:B------:R-:W-:-:S07]  /*1040*/  FFMA R0, R13, R14, R0 ;  /* 0x0000000e0d007223 */ /* 0x000fce0000000000 */
.L_x_73:
[----:B------:R-:W-:Y:S05]  /*1050*/  BSYNC.RECONVERGENT B1 ;  /* 0x0000000000017941 */ /* 0x000fea0003800200 */
.L_x_71:
[----:B------:R-:W2:Y:S01]  /*1060*/  LDG.E.64 R14, desc[UR4][R2.64+0x10] ;  /* 0x00001004020e7981 */ /* 0x000ea2000c1e1b00 */
[----:B------:R-:W-:-:S04]  /*1070*/  FADD R13, R0, R12 ;  /* 0x0000000c000d7221 */ /* 0x000fc80000000000 */
[----:B------:R-:W-:-:S04]  /*1080*/  FADD R13, R30, -R13 ;  /* 0x8000000d1e0d7221 */ /* 0x000fc80000000000 */
[----:B------:R-:W-:-:S06]  /*1090*/  FMUL R13, R13, 100 ;  /* 0x42c800000d0d7820 */ /* 0x000fcc0000400000 */
[----:B------:R-:W2:Y:S02]  /*10a0*/  F2I.S64.TRUNC R12, R13 ;  /* 0x0000000d000c7311 */ /* 0x000ea4000020d900 */
[----:B--2---:R-:W-:-:S04]  /*10b0*/  ISETP.GE.U32.AND P0, PT, R12, R14, PT ;  /* 0x0000000e0c00720c */ /* 0x004fc80003f06070 */
[----:B------:R-:W-:-:S13]  /*10c0*/  ISETP.GE.AND.EX P0, PT, R13, R15, PT, P0 ;  /* 0x0000000f0d00720c */ /* 0x000fda0003f06300 */
[----:B------:R0:W-:Y:S04]  /*10d0*/  @!P0 STG.E.64 desc[UR4][R2.64+0x10], R12 ;  /* 0x0000100c02008986 */ /* 0x0001e8000c101b04 */
[----:B------:R0:W-:Y:S04]  /*10e0*/  @!P0 STG.E desc[UR4][R2.64+0x8], R17 ;  /* 0x0000081102008986 */ /* 0x0001e8000c101904 */
[----:B------:R0:W-:Y:S02]  /*10f0*/  @!P0 STG.E.64 desc[UR4][R2.64], R6 ;  /* 0x0000000602008986 */ /* 0x0001e4000c101b04 */
.L_x_61:
[----:B------:R-:W-:Y:S05]  /*1100*/  BSYNC.RECONVERGENT B0 ;  /* 0x0000000000007941 */ /* 0x000fea0003800200 */
.L_x_60:
[----:B0-----:R-:W0:Y:S02]  /*1110*/  LDC.64 R12, c[0x0][0x380] ;  /* 0x0000e000ff0c7b82 */ /* 0x001e240000000a00 */
[----:B0-----:R-:W-:-:S05]  /*1120*/  IMAD.WIDE R12, R7, 0x4, R12 ;  /* 0x00000004070c7825 */ /* 0x001fca00078e020c */
[----:B------:R-:W2:Y:S02]  /*1130*/  LDG.E R7, desc[UR4][R12.64] ;  /* 0x000000040c077981 */ /* 0x000ea4000c1e1900 */
[----:B--2---:R-:W-:-:S13]  /*1140*/  ISETP.NE.AND P0, PT, R7, RZ, PT ;  /* 0x000000ff0700720c */ /* 0x004fda0003f05270 */
[----:B------:R-:W-:Y:S05]  /*1150*/  @P0 BRA `(.L_x_74) ;  /* 0xfffffff800440947 */ /* 0x000fea000383ffff */
[----:B------:R-:W-:Y:S05]  /*1160*/  EXIT ;  /* 0x000000000000794d */ /* 0x000fea0003800000 */
        .weak           $__internal_1_$__cuda_sm20_sqrt_rn_f32_slowpath
        .type           $__internal_1_$__cuda_sm20_sqrt_rn_f32_slowpath,@function
        .size           $__internal_1_$__cuda_sm20_sqrt_rn_f32_slowpath,(.L_x_200 - $__internal_1_$__cuda_sm20_sqrt_rn_f32_slowpath)
$__internal_1_$__cuda_sm20_sqrt_rn_f32_slowpath:
        /* <DEDUP_REMOVED lines=13> */
[----:B------:R-:W-:-:S03]  /*1240*/  @P0 FMUL.FTZ R19, R24, 0.5 ;  /* 0x3f00000018130820 */ /* 0x000fc60000410000 */
[----:B------:R-:W-:-:S04]  /*1250*/  @P0 FADD.FTZ R22, -R16, -RZ ;  /* 0x800000ff10160221 */ /* 0x000fc80000010100 */
[----:B------:R-:W-:Y:S01]  /*1260*/  @P0 FFMA R23, R16, R22, R21 ;  /* 0x0000001610170223 */ /* 0x000fe20000000015 */
[----:B------:R-:W-:-:S03]  /*1270*/  @!P0 MOV R22, R0 ;  /* 0x0000000000168202 */ /* 0x000fc60000000f00 */
[----:B------:R-:W-:-:S04]  /*1280*/  @P0 FFMA R19, R23, R19, R16 ;  /* 0x0000001317130223 */ /* 0x000fc80000000010 */
[----:B------:R-:W-:-:S07]  /*1290*/  @P0 FMUL.FTZ R22, R19, 2.3283064365386962891e-10 ;  /* 0x2f80000013160820 */ /* 0x000fce0000410000 */
.L_x_75:
[----:B------:R-:W-:Y:S01]  /*12a0*/  HFMA2 R19, -RZ, RZ, 0, 0 ;  /* 0x00000000ff137431 */ /* 0x000fe200000001ff */
[----:B------:R-:W-:-:S03]  /*12b0*/  MOV R0, R22 ;  /* 0x0000001600007202 */ /* 0x000fc60000000f00 */
[----:B------:R-:W-:Y:S05]  /*12c0*/  RET.REL.NODEC R18 `(_Z14two_opt_kernelPiS_PfS0_lP10twoOptDataS_S_) ;  /* 0xffffffec124c7950 */ /* 0x000fea0003c3ffff */
.L_x_76:
        /* <DEDUP_REMOVED lines=11> */
.L_x_200:


//--------------------- .text._Z10init_threeP12threeOptDatai --------------------------
	.section	.text._Z10init_threeP12threeOptDatai,"ax",@progbits
	.align	128
        .global         _Z10init_threeP12threeOptDatai
        .type           _Z10init_threeP12threeOptDatai,@function
        .size           _Z10init_threeP12threeOptDatai,(.L_x_208 - _Z10init_threeP12threeOptDatai)
        .other          _Z10init_threeP12threeOptDatai,@"STO_CUDA_ENTRY STV_DEFAULT"
_Z10init_threeP12threeOptDatai:
.text._Z10init_threeP12threeOptDatai:
        /* <DEDUP_REMOVED lines=13> */
.L_x_77:
        /* <DEDUP_REMOVED lines=11> */
.L_x_208:


//--------------------- .text._Z16three_opt_kernelPiS_PfS0_lP12threeOptDataS_S_ --------------------------
	.section	.text._Z16three_opt_kernelPiS_PfS0_lP12threeOptDataS_S_,"ax",@progbits
	.align	128
        .global         _Z16three_opt_kernelPiS_PfS0_lP12threeOptDataS_S_
        .type           _Z16three_opt_kernelPiS_PfS0_lP12threeOptDataS_S_,@function
        .size           _Z16three_opt_kernelPiS_PfS0_lP12threeOptDataS_S_,(.L_x_201 - _Z16three_opt_kernelPiS_PfS0_lP12threeOptDataS_S_)
        .other          _Z16three_opt_kernelPiS_PfS0_lP12threeOptDataS_S_,@"STO_CUDA_ENTRY STV_DEFAULT"
_Z16three_opt_kernelPiS_PfS0_lP12threeOptDataS_S_:
.text._Z16three_opt_kernelPiS_PfS0_lP12threeOptDataS_S_:
        /* <DEDUP_REMOVED lines=20> */
[----:B------:R-:W0:Y:S02]  /*0140*/  LDC.64 R2, c[0x0][0x380] ;  /* 0x0000e000ff027b82 */ /* 0x000e240000000a00 */
[----:B0-----:R-:W-:-:S05]  /*0150*/  IMAD.WIDE.U32 R2, R20, 0x4, R2 ;  /* 0x0000000414027825 */ /* 0x001fca00078e0002 */
[----:B------:R-:W2:Y:S02]  /*0160*/  LDG.E R21, desc[UR4][R2.64] ;  /* 0x0000000402157981 */ /* 0x000ea4000c1e1900 */
[----:B--2---:R-:W-:-:S13]  /*0170*/  ISETP.NE.AND P0, PT, R21, RZ, PT ;  /* 0x000000ff1500720c */ /* 0x004fda0003f05270 */
[----:B------:R-:W-:Y:S05]  /*0180*/  @!P0 EXIT ;  /* 0x000000000000894d */ /* 0x000fea0003800000 */
[----:B------:R-:W0:Y:S08]  /*0190*/  LDC.64 R16, c[0x0][0x390] ;  /* 0x0000e400ff107b82 */ /* 0x000e300000000a00 */
[----:B------:R-:W1:Y:S08]  /*01a0*/  LDC.64 R14, c[0x0][0x398] ;  /* 0x0000e600ff0e7b82 */ /* 0x000e700000000a00 */
[----:B------:R-:W2:Y:S01]  /*01b0*/  LDC.64 R12, c[0x0][0x3a8] ;  /* 0x0000ea00ff0c7b82 */ /* 0x000ea20000000a00 */
[----:B0-----:R-:W-:-:S04]  /*01c0*/  IMAD.WIDE R16, R21, 0x4, R16 ;  /* 0x0000000415107825 */ /* 0x001fc800078e0210 */
[----:B-1----:R-:W-:-:S04]  /*01d0*/  IMAD.WIDE R14, R21, 0x4, R14 ;  /* 0x00000004150e7825 */ /* 0x002fc800078e020e */
[----:B--2---:R-:W-:-:S07]  /*01e0*/  IMAD.WIDE.U32 R12, R20, 0x18, R12 ;  /* 0x00000018140c7825 */ /* 0x004fce00078e000c */
.L_x_102:
[----:B0-----:R-:W0:Y:S02]  /*01f0*/  LDC.64 R10, c[0x0][0x380] ;  /* 0x0000e000ff0a7b82 */ /* 0x001e240000000a00 */
[----:B0-----:R-:W-:-:S05]  /*0200*/  IMAD.WIDE R10, R21, 0x4, R10 ;  /* 0x00000004150a7825 */ /* 0x001fca00078e020a */
[----:B------:R-:W2:Y:S01]  /*0210*/  LDG.E R18, desc[UR4][R10.64] ;  /* 0x000000040a127981 */ /* 0x000ea2000c1e1900 */
[----:B------:R-:W-:Y:S01]  /*0220*/  BSSY.RECONVERGENT B1, `(.L_x_78) ;  /* 0x00000ab000017945 */ /* 0x000fe20003800200 */
[----:B------:R-:W-:Y:S01]  /*0230*/  HFMA2 R0, -RZ, RZ, 0, 0 ;  /* 0x00000000ff007431 */ /* 0x000fe200000001ff */
[----:B--2---:R-:W-:-:S13]  /*0240*/  ISETP.NE.AND P0, PT, R18, RZ, PT ;  /* 0x000000ff1200720c */ /* 0x004fda0003f05270 */
[----:B------:R-:W-:Y:S05]  /*0250*/  @!P0 BRA `(.L_x_79) ;  /* 0x00000008009c8947 */ /* 0x000fea0003800000 */
[----:B------:R0:W5:Y:S01]  /*0260*/  LDG.E.64 R8, desc[UR4][R12.64+0x10] ;  /* 0x000010040c087981 */ /* 0x000162000c1e1b00 */
[----:B------:R-:W1:Y:S01]  /*0270*/  LDC.64 R6, c[0x0][0x390] ;  /* 0x0000e400ff067b82 */ /* 0x000e620000000a00 */
[----:B------:R-:W-:Y:S07]  /*0280*/  BSSY.RECONVERGENT B0, `(.L_x_80) ;  /* 0x00000a3000007945 */ /* 0x000fee0003800200 */
[----:B------:R-:W2:Y:S01]  /*0290*/  LDC.64 R4, c[0x0][0x398] ;  /* 0x0000e600ff047b82 */ /* 0x000ea20000000a00 */
[----:B-1----:R-:W-:-:S04]  /*02a0*/  IMAD.WIDE R6, R18, 0x4, R6 ;  /* 0x0000000412067825 */ /* 0x002fc800078e0206 */
[----:B0-2---:R-:W-:-:S07]  /*02b0*/  IMAD.WIDE R4, R18, 0x4, R4 ;  /* 0x0000000412047825 */ /* 0x005fce00078e0204 */
.L_x_101:
[----:B------:R-:W0:Y:S08]  /*02c0*/  LDC.64 R28, c[0x0][0x398] ;  /* 0x0000e600ff1c7b82 */ /* 0x000e300000000a00 */
[----:B------:R-:W1:Y:S08]  /*02d0*/  LDC.64 R24, c[0x0][0x390] ;  /* 0x0000e400ff187b82 */ /* 0x000e700000000a00 */
[----:B------:R-:W2:Y:S01]  /*02e0*/  LDC.64 R2, c[0x0][0x380] ;  /* 0x0000e000ff027b82 */ /* 0x000ea20000000a00 */
[----:B0-----:R-:W-:-:S04]  /*02f0*/  IMAD.WIDE.U32 R26, R20, 0x4, R28 ;  /* 0x00000004141a7825 */ /* 0x001fc800078e001c */
[----:B------:R-:W-:Y:S01]  /*0300*/  IMAD.WIDE R28, R18, 0x4, R28 ;  /* 0x00000004121c7825 */ /* 0x000fe200078e021c */
[----:B------:R-:W3:Y:S03]  /*0310*/  LDG.E R39, desc[UR4][R26.64] ;  /* 0x000000041a277981 */ /* 0x000ee6000c1e1900 */
[--C-:B-1----:R-:W-:Y:S01]  /*0320*/  IMAD.WIDE.U32 R22, R20, 0x4, R24.reuse ;  /* 0x0000000414167825 */ /* 0x102fe200078e0018 */
[----:B------:R-:W3:Y:S03]  /*0330*/  LDG.E R38, desc[UR4][R28.64] ;  /* 0x000000041c267981 */ /* 0x000ee6000c1e1900 */
[C---:B------:R-:W-:Y:S01]  /*0340*/  IMAD.WIDE R24, R18.reuse, 0x4, R24 ;  /* 0x0000000412187825 */ /* 0x040fe200078e0218 */
[----:B------:R-:W4:Y:S04]  /*0350*/  LDG.E R37, desc[UR4][R22.64] ;  /* 0x0000000416257981 */ /* 0x000f28000c1e1900 */
[----:B------:R-:W4:Y:S01]  /*0360*/  LDG.E R36, desc[UR4][R24.64] ;  /* 0x0000000418247981 */ /* 0x000f22000c1e1900 */
[----:B--2---:R-:W-:-:S05]  /*0370*/  IMAD.WIDE R2, R18, 0x4, R2 ;  /* 0x0000000412027825 */ /* 0x004fca00078e0202 */
[----:B-----5:R0:W5:Y:S01]  /*0380*/  LDG.E R35, desc[UR4][R2.64] ;  /* 0x0000000402237981 */ /* 0x020162000c1e1900 */
[----:B------:R-:W-:Y:S01]  /*0390*/  BSSY.RECONVERGENT B2, `(.L_x_81) ;  /* 0x0000012000027945 */ /* 0x000fe20003800200 */
[----:B---3--:R-:W-:-:S04]  /*03a0*/  FADD R30, R39, -R38 ;  /* 0x80000026271e7221 */ /* 0x008fc80000000000 */
[----:B------:R-:W-:Y:S01]  /*03b0*/  FMUL R31, R30, R30 ;  /* 0x0000001e1e1f7220 */ /* 0x000fe20000400000 */
[----:B----4-:R-:W-:-:S04]  /*03c0*/  FADD R0, R37, -R36 ;  /* 0x8000002425007221 */ /* 0x010fc80000000000 */
[----:B------:R-:W-:-:S05]  /*03d0*/  FFMA R31, R0, R0, R31 ;  /* 0x00000000001f7223 */ /* 0x000fca000000001f */
[----:B------:R-:W-:Y:S01]  /*03e0*/  IADD3 R0, PT, PT, R31, -0xd000000, RZ ;  /* 0xf30000001f007810 */ /* 0x000fe20007ffe0ff */
[----:B------:R0:W1:Y:S03]  /*03f0*/  MUFU.RSQ R26, R31 ;  /* 0x0000001f001a7308 */ /* 0x0000660000001400 */
[----:B------:R-:W-:-:S13]  /*0400*/  ISETP.GT.U32.AND P0, PT, R0, 0x727fffff, PT ;  /* 0x727fffff0000780c */ /* 0x000fda0003f04070 */
[----:B0-----:R-:W-:Y:S05]  /*0410*/  @!P0 BRA `(.L_x_82) ;  /* 0x0000000000148947 */ /* 0x001fea0003800000 */
[----:B------:R-:W-:Y:S02]  /*0420*/  MOV R0, R31 ;  /* 0x0000001f00007202 */ /* 0x000fe40000000f00 */
[----:B------:R-:W-:-:S07]  /*0430*/  MOV R22, 0x450 ;  /* 0x0000045000167802 */ /* 0x000fce0000000f00 */
[----:B-1---5:R-:W-:Y:S05]  /*0440*/  CALL.REL.NOINC `($__internal_2_$__cuda_sm20_sqrt_rn_f32_slowpath) ;  /* 0x0000000800347944 */ /* 0x022fea0003c00000 */
[----:B------:R-:W-:Y:S01]  /*0450*/  MOV R34, R0 ;  /* 0x0000000000227202 */ /* 0x000fe20000000f00 */
[----:B------:R-:W-:Y:S06]  /*0460*/  BRA `(.L_x_83) ;  /* 0x0000000000107947 */ /* 0x000fec0003800000 */
.L_x_82:
[----:B-1----:R-:W-:Y:S01]  /*0470*/  FMUL.FTZ R34, R31, R26 ;  /* 0x0000001a1f227220 */ /* 0x002fe20000410000 */
[----:B------:R-:W-:-:S03]  /*0480*/  FMUL.FTZ R0, R26, 0.5 ;  /* 0x3f0000001a007820 */ /* 0x000fc60000410000 */
[----:B------:R-:W-:-:S04]  /*0490*/  FFMA R23, -R34, R34, R31 ;  /* 0x0000002222177223 */ /* 0x000fc8000000011f */
[----:B------:R-:W-:-:S07]  /*04a0*/  FFMA R34, R23, R0, R34 ;  /* 0x0000000017227223 */ /* 0x000fce0000000022 */
.L_x_83:
[----:B------:R-:W-:Y:S05]  /*04b0*/  BSYNC.RECONVERGENT B2 ;  /* 0x0000000000027941 */ /* 0x000fea0003800200 */
.L_x_81:
[----:B------:R-:W2:Y:S04]  /*04c0*/  LDG.E R33, desc[UR4][R14.64] ;  /* 0x000000040e217981 */ /* 0x000ea8000c1e1900 */
[----:B------:R-:W2:Y:S04]  /*04d0*/  LDG.E R32, desc[UR4][R4.64] ;  /* 0x0000000404207981 */ /* 0x000ea8000c1e1900 */
[----:B------:R-:W3:Y:S04]  /*04e0*/  LDG.E R31, desc[UR4][R16.64] ;  /* 0x00000004101f7981 */ /* 0x000ee8000c1e1900 */
[----:B------:R-:W3:Y:S01]  /*04f0*/  LDG.E R30, desc[UR4][R6.64] ;  /* 0x00000004061e7981 */ /* 0x000ee2000c1e1900 */
[----:B------:R-:W-:Y:S01]  /*0500*/  BSSY.RECONVERGENT B2, `(.L_x_84) ;  /* 0x0000012000027945 */ /* 0x000fe20003800200 */
[----:B--2---:R-:W-:-:S04]  /*0510*/  FADD R22, R33, -R32 ;  /* 0x8000002021167221 */ /* 0x004fc80000000000 */
[----:B------:R-:W-:Y:S01]  /*0520*/  FMUL R23, R22, R22 ;  /* 0x0000001616177220 */ /* 0x000fe20000400000 */
[----:B---3--:R-:W-:-:S04]  /*0530*/  FADD R0, R31, -R30 ;  /* 0x8000001e1f007221 */ /* 0x008fc80000000000 */
[----:B------:R-:W-:-:S04]  /*0540*/  FFMA R24, R0, R0, R23 ;  /* 0x0000000000187223 */ /* 0x000fc80000000017 */
[----:B------:R0:W1:Y:S01]  /*0550*/  MUFU.RSQ R23, R24 ;  /* 0x0000001800177308 */ /* 0x0000620000001400 */
[----:B------:R-:W-:-:S04]  /*0560*/  IADD3 R0, PT, PT, R24, -0xd000000, RZ ;  /* 0xf300000018007810 */ /* 0x000fc80007ffe0ff */
[----:B------:R-:W-:-:S13]  /*0570*/  ISETP.GT.U32.AND P0, PT, R0, 0x727fffff, PT ;  /* 0x727fffff0000780c */ /* 0x000fda0003f04070 */
[----:B01----:R-:W-:Y:S05]  /*0580*/  @!P0 BRA `(.L_x_85) ;  /* 0x0000000000148947 */ /* 0x003fea0003800000 */
[----:B------:R-:W-:Y:S02]  /*0590*/  MOV R0, R24 ;  /* 0x0000001800007202 */ /* 0x000fe40000000f00 */
[----:B------:R-:W-:-:S07]  /*05a0*/  MOV R22, 0x5c0 ;  /* 0x000005c000167802 */ /* 0x000fce0000000f00 */
[----:B-----5:R-:W-:Y:S05]  /*05b0*/  CALL.REL.NOINC `($__internal_2_$__cuda_sm20_sqrt_rn_f32_slowpath) ;  /* 0x0000000400d87944 */ /* 0x020fea0003c00000 */
[----:B------:R-:W-:Y:S01]  /*05c0*/  MOV R41, R0 ;  /* 0x0000000000297202 */ /* 0x000fe20000000f00 */
[----:B------:R-:W-:Y:S06]  /*05d0*/  BRA `(.L_x_86) ;  /* 0x0000000000107947 */ /* 0x000fec0003800000 */
.L_x_85:
[----:B------:R-:W-:Y:S01]  /*05e0*/  FMUL.FTZ R41, R24, R23 ;  /* 0x0000001718297220 */ /* 0x000fe20000410000 */
[----:B------:R-:W-:-:S03]  /*05f0*/  FMUL.FTZ R22, R23, 0.5 ;  /* 0x3f00000017167820 */ /* 0x000fc60000410000 */
[----:B------:R-:W-:-:S04]  /*0600*/  FFMA R0, -R41, R41, R24 ;  /* 0x0000002929007223 */ /* 0x000fc80000000118 */
[----:B------:R-:W-:-:S07]  /*0610*/  FFMA R41, R0, R22, R41 ;  /* 0x0000001600297223 */ /* 0x000fce0000000029 */
.L_x_86:
[----:B------:R-:W-:Y:S05]  /*0620*/  BSYNC.RECONVERGENT B2 ;  /* 0x0000000000027941 */ /* 0x000fea0003800200 */
.L_x_84:
[----:B------:R-:W0:Y:S08]  /*0630*/  LDC.64 R26, c[0x0][0x398] ;  /* 0x0000e600ff1a7b82 */ /* 0x000e300000000a00 */
[----:B------:R-:W1:Y:S01]  /*0640*/  LDC.64 R24, c[0x0][0x390] ;  /* 0x0000e400ff187b82 */ /* 0x000e620000000a00 */
[----:B0-----:R-:W-:-:S04]  /*0650*/  IMAD.WIDE R22, R21, 0x4, R26 ;  /* 0x0000000415167825 */ /* 0x001fc800078e021a */
[----:B-----5:R-:W-:Y:S01]  /*0660*/  IMAD.WIDE R26, R35, 0x4, R26 ;  /* 0x00000004231a7825 */ /* 0x020fe200078e021a */
[----:B------:R-:W2:Y:S03]  /*0670*/  LDG.E R43, desc[UR4][R22.64] ;  /* 0x00000004162b7981 */ /* 0x000ea6000c1e1900 */
[--C-:B-1----:R-:W-:Y:S02]  /*0680*/  IMAD.WIDE R28, R21, 0x4, R24.reuse ;  /* 0x00000004151c7825 */ /* 0x102fe400078e0218 */
[----:B------:R-:W2:Y:S02]  /*0690*/  LDG.E R26, desc[UR4][R26.64] ;  /* 0x000000041a1a7981 */ /* 0x000ea4000c1e1900 */
[----:B------:R-:W-:Y:S02]  /*06a0*/  IMAD.WIDE R24, R35, 0x4, R24 ;  /* 0x0000000423187825 */ /* 0x000fe400078e0218 */
[----:B------:R-:W3:Y:S04]  /*06b0*/  LDG.E R29, desc[UR4][R28.64] ;  /* 0x000000041c1d7981 */ /* 0x000ee8000c1e1900 */
        /* <DEDUP_REMOVED lines=13> */
[----:B-1----:R-:W-:Y:S05]  /*0790*/  CALL.REL.NOINC `($__internal_2_$__cuda_sm20_sqrt_rn_f32_slowpath) ;  /* 0x0000000400607944 */ /* 0x002fea0003c00000 */
[----:B------:R-:W-:Y:S01]  /*07a0*/  MOV R23, R0 ;  /* 0x0000000000177202 */ /* 0x000fe20000000f00 */
[----:B------:R-:W-:Y:S06]  /*07b0*/  BRA `(.L_x_89) ;  /* 0x0000000000107947 */ /* 0x000fec0003800000 */
.L_x_88:
[----:B-1----:R-:W-:Y:S01]  /*07c0*/  FMUL.FTZ R23, R40, R45 ;  /* 0x0000002d28177220 */ /* 0x002fe20000410000 */
[----:B------:R-:W-:-:S03]  /*07d0*/  FMUL.FTZ R22, R45, 0.5 ;  /* 0x3f0000002d167820 */ /* 0x000fc60000410000 */
[----:B------:R-:W-:-:S04]  /*07e0*/  FFMA R0, -R23, R23, R40 ;  /* 0x0000001717007223 */ /* 0x000fc80000000128 */
[----:B------:R-:W-:-:S07]  /*07f0*/  FFMA R23, R0, R22, R23 ;  /* 0x0000001600177223 */ /* 0x000fce0000000017 */
.L_x_89:
[----:B------:R-:W-:Y:S05]  /*0800*/  BSYNC.RECONVERGENT B2 ;  /* 0x0000000000027941 */ /* 0x000fea0003800200 */
.L_x_87:
        /* <DEDUP_REMOVED lines=11> */
[----:B------:R-:W-:Y:S05]  /*08c0*/  CALL.REL.NOINC `($__internal_2_$__cuda_sm20_sqrt_rn_f32_slowpath) ;  /* 0x0000000400147944 */ /* 0x000fea0003c00000 */
[----:B------:R-:W-:Y:S01]  /*08d0*/  MOV R25, R0 ;  /* 0x0000000000197202 */ /* 0x000fe20000000f00 */
[----:B------:R-:W-:Y:S06]  /*08e0*/  BRA `(.L_x_92) ;  /* 0x0000000000107947 */ /* 0x000fec0003800000 */
.L_x_91:
[----:B------:R-:W-:Y:S01]  /*08f0*/  FMUL.FTZ R25, R0, R27 ;  /* 0x0000001b00197220 */ /* 0x000fe20000410000 */
[----:B------:R-:W-:-:S03]  /*0900*/  FMUL.FTZ R22, R27, 0.5 ;  /* 0x3f0000001b167820 */ /* 0x000fc60000410000 */
[----:B------:R-:W-:-:S04]  /*0910*/  FFMA R0, -R25, R25, R0 ;  /* 0x0000001919007223 */ /* 0x000fc80000000100 */
[----:B------:R-:W-:-:S07]  /*0920*/  FFMA R25, R0, R22, R25 ;  /* 0x0000001600197223 */ /* 0x000fce0000000019 */
.L_x_92:
[----:B------:R-:W-:Y:S05]  /*0930*/  BSYNC.RECONVERGENT B2 ;  /* 0x0000000000027941 */ /* 0x000fea0003800200 */
.L_x_90:
[----:B------:R-:W-:Y:S01]  /*0940*/  FADD R32, -R32, R43 ;  /* 0x0000002b20207221 */ /* 0x000fe20000000100 */
[----:B------:R-:W-:Y:S01]  /*0950*/  FADD R29, -R30, R29 ;  /* 0x0000001d1e1d7221 */ /* 0x000fe20000000100 */
        /* <DEDUP_REMOVED lines=9> */
[----:B------:R-:W-:Y:S05]  /*09f0*/  CALL.REL.NOINC `($__internal_2_$__cuda_sm20_sqrt_rn_f32_slowpath) ;  /* 0x0000000000c87944 */ /* 0x000fea0003c00000 */
[----:B------:R-:W-:Y:S05]  /*0a00*/  BRA `(.L_x_95) ;  /* 0x0000000000107947 */ /* 0x000fea0003800000 */
.L_x_94:
[----:B------:R-:W-:Y:S01]  /*0a10*/  FMUL.FTZ R0, R23, R22 ;  /* 0x0000001617007220 */ /* 0x000fe20000410000 */
[----:B------:R-:W-:-:S03]  /*0a20*/  FMUL.FTZ R22, R22, 0.5 ;  /* 0x3f00000016167820 */ /* 0x000fc60000410000 */
[----:B------:R-:W-:-:S04]  /*0a30*/  FFMA R23, -R0, R0, R23 ;  /* 0x0000000000177223 */ /* 0x000fc80000000117 */
[----:B------:R-:W-:-:S07]  /*0a40*/  FFMA R0, R23, R22, R0 ;  /* 0x0000001617007223 */ /* 0x000fce0000000000 */
.L_x_95:
[----:B------:R-:W-:Y:S05]  /*0a50*/  BSYNC.RECONVERGENT B2 ;  /* 0x0000000000027941 */ /* 0x000fea0003800200 */
.L_x_93:
        /* <DEDUP_REMOVED lines=14> */
.L_x_97:
[----:B------:R-:W-:Y:S01]  /*0b40*/  FMUL.FTZ R0, R23, R22 ;  /* 0x0000001617007220 */ /* 0x000fe20000410000 */
[----:B------:R-:W-:-:S03]  /*0b50*/  FMUL.FTZ R22, R22, 0.5 ;  /* 0x3f00000016167820 */ /* 0x000fc60000410000 */
[----:B------:R-:W-:-:S04]  /*0b60*/  FFMA R23, -R0, R0, R23 ;  /* 0x0000000000177223 */ /* 0x000fc80000000117 */
[----:B------:R-:W-:-:S07]  /*0b70*/  FFMA R0, R23, R22, R0 ;  /* 0x0000001617007223 */ /* 0x000fce0000000000 */
.L_x_98:
[----:B------:R-:W-:Y:S05]  /*0b80*/  BSYNC.RECONVERGENT B2 ;  /* 0x0000000000027941 */ /* 0x000fea0003800200 */
.L_x_96:
        /* <DEDUP_REMOVED lines=14> */
.L_x_100:
[----:B------:R-:W-:Y:S05]  /*0c70*/  BSYNC.RECONVERGENT B2 ;  /* 0x0000000000027941 */ /* 0x000fea0003800200 */
.L_x_99:
[----:B-----5:R-:W-:Y:S02]  /*0c80*/  ISETP.NE.AND P0, PT, R35, RZ, PT ;  /* 0x000000ff2300720c */ /* 0x020fe40003f05270 */
[----:B0-----:R-:W-:-:S11]  /*0c90*/  MOV R18, R35 ;  /* 0x0000002300127202 */ /* 0x001fd60000000f00 */
[----:B------:R-:W-:Y:S05]  /*0ca0*/  @P0 BRA `(.L_x_101) ;  /* 0xfffffff400840947 */ /* 0x000fea000383ffff */
[----:B------:R-:W-:Y:S05]  /*0cb0*/  BSYNC.RECONVERGENT B0 ;  /* 0x0000000000007941 */ /* 0x000fea0003800200 */
.L_x_80:
[----:B------:R0:W5:Y:S02]  /*0cc0*/  LDG.E R0, desc[UR4][R10.64] ;  /* 0x000000040a007981 */ /* 0x000164000c1e1900 */
.L_x_79:
[----:B------:R-:W-:Y:S05]  /*0cd0*/  BSYNC.RECONVERGENT B1 ;  /* 0x0000000000017941 */ /* 0x000fea0003800200 */
.L_x_78:
[----:B-----5:R-:W-:Y:S02]  /*0ce0*/  ISETP.NE.AND P0, PT, R0, RZ, PT ;  /* 0x000000ff0000720c */ /* 0x020fe40003f05270 */
[----:B------:R-:W-:-:S11]  /*0cf0*/  MOV R21, R0 ;  /* 0x0000000000157202 */ /* 0x000fd60000000f00 */
[----:B------:R-:W-:Y:S05]  /*0d00*/  @P0 BRA `(.L_x_102) ;  /* 0xfffffff400380947 */ /* 0x000fea000383ffff */
[----:B------:R-:W-:Y:S05]  /*0d10*/  EXIT ;  /* 0x000000000000794d */ /* 0x000fea0003800000 */
        .weak           $__internal_2_$__cuda_sm20_sqrt_rn_f32_slowpath
        .type           $__internal_2_$__cuda_sm20_sqrt_rn_f32_slowpath,@function
        .size           $__internal_2_$__cuda_sm20_sqrt_rn_f32_slowpath,(.L_x_201 - $__internal_2_$__cuda_sm20_sqrt_rn_f32_slowpath)
$__internal_2_$__cuda_sm20_sqrt_rn_f32_slowpath:
        /* <DEDUP_REMOVED lines=19> */
.L_x_103:
[----:B------:R-:W-:Y:S01]  /*0e50*/  HFMA2 R23, -RZ, RZ, 0, 0 ;  /* 0x00000000ff177431 */ /* 0x000fe200000001ff */
[----:B------:R-:W-:-:S03]  /*0e60*/  MOV R0, R27 ;  /* 0x0000001b00007202 */ /* 0x000fc60000000f00 */
[----:B------:R-:W-:Y:S05]  /*0e70*/  RET.REL.NODEC R22 `(_Z16three_opt_kernelPiS_PfS0_lP12threeOptDataS_S_) ;  /* 0xfffffff016607950 */ /* 0x000fea0003c3ffff */
.L_x_104:
        /* <DEDUP_REMOVED lines=16> */
.L_x_201:


//--------------------- .text._Z13init_relocateP13relocate_datai --------------------------
	.section	.text._Z13init_relocateP13relocate_datai,"ax",@progbits
	.align	128
        .global         _Z13init_relocateP13relocate_datai
        .type           _Z13init_relocateP13relocate_datai,@function
        .size           _Z13init_relocateP13relocate_datai,(.L_x_210 - _Z13init_relocateP13relocate_datai)
        .other          _Z13init_relocateP13relocate_datai,@"STO_CUDA_ENTRY STV_DEFAULT"
_Z13init_relocateP13relocate_datai:
.text._Z13init_relocateP13relocate_datai:
        /* <DEDUP_REMOVED lines=13> */
.L_x_105:
        /* <DEDUP_REMOVED lines=11> */
.L_x_210:


//--------------------- .text._Z15relocate_kernelPiS_PfS0_S_S_iiS_P13relocate_dataS_i --------------------------
	.section	.text._Z15relocate_kernelPiS_PfS0_S_S_iiS_P13relocate_dataS_i,"ax",@progbits
	.align	128
        .global         _Z15relocate_kernelPiS_PfS0_S_S_iiS_P13relocate_dataS_i
        .type           _Z15relocate_kernelPiS_PfS0_S_S_iiS_P13relocate_dataS_i,@function
        .size           _Z15relocate_kernelPiS_PfS0_S_S_iiS_P13relocate_dataS_i,(.L_x_202 - _Z15relocate_kernelPiS_PfS0_S_S_iiS_P13relocate_dataS_i)
        .other          _Z15relocate_kernelPiS_PfS0_S_S_iiS_P13relocate_dataS_i,@"STO_CUDA_ENTRY STV_DEFAULT"
_Z15relocate_kernelPiS_PfS0_S_S_iiS_P13relocate_dataS_i:
.text._Z15relocate_kernelPiS_PfS0_S_S_iiS_P13relocate_dataS_i:
[----:B------:R-:W0:Y:S01]  /*0000*/  LDC R1, c[0x0][0x37c] ;  /* 0x0000df00ff017b82 */ /* 0x000e220000000800 */
[----:B------:R-:W-:Y:S01]  /*0010*/  MOV R0, 0x0 ;  /* 0x0000000000007802 */ /* 0x000fe20000000f00 */
[----:B------:R-:W-:Y:S02]  /*0020*/  IMAD.MOV.U32 R4, RZ, RZ, 0x4 ;  /* 0x00000004ff047424 */ /* 0x000fe400078e00ff */
[----:B------:R-:W-:-:S04]  /*0030*/  IMAD.MOV.U32 R5, RZ, RZ, RZ ;  /* 0x000000ffff057224 */ /* 0x000fc800078e00ff */
[----:B------:R1:W2:Y:S03]  /*0040*/  LDC.64 R2, c[0x4][R0] ;  /* 0x0100000000027b82 */ /* 0x0002a60000000a00 */
[----:B------:R-:W-:-:S07]  /*0050*/  LEPC R20, `(.L_x_106) ;  /* 0x000000001014794e */ /* 0x000fce0000000000 */
[----:B012---:R-:W-:Y:S05]  /*0060*/  CALL.ABS.NOINC R2 ;  /* 0x0000000002007343 */ /* 0x007fea0003c00000 */
.L_x_106:
[----:B------:R-:W0:Y:S01]  /*0070*/  S2R R10, SR_TID.X ;  /* 0x00000000000a7919 */ /* 0x000e220000002100 */
[----:B------:R-:W0:Y:S01]  /*0080*/  S2UR UR4, SR_CTAID.X ;  /* 0x00000000000479c3 */ /* 0x000e220000002500 */
[----:B------:R-:W1:Y:S01]  /*0090*/  LDCU UR5, c[0x0][0x3b4] ;  /* 0x00007680ff0577ac */ /* 0x000e620008000800 */
[----:B------:R-:W-:Y:S06]  /*00a0*/  BSSY.RECONVERGENT B0, `(.L_x_107) ;  /* 0x00001d7000007945 */ /* 0x000fec0003800200 */
[----:B------:R-:W0:Y:S02]  /*00b0*/  LDC R3, c[0x0][0x360] ;  /* 0x0000d800ff037b82 */ /* 0x000e240000000800 */
[----:B0-----:R-:W-:-:S05]  /*00c0*/  IMAD R10, R3, UR4, R10 ;  /* 0x00000004030a7c24 */ /* 0x001fca000f8e020a */
[----:B-1----:R-:W-:-:S04]  /*00d0*/  ISETP.GE.AND P0, PT, R10, UR5, PT ;  /* 0x000000050a007c0c */ /* 0x002fc8000bf06270 */
[----:B------:R-:W-:-:S13]  /*00e0*/  ISETP.LT.OR P0, PT, R10, 0x1, P0 ;  /* 0x000000010a00780c */ /* 0x000fda0000701670 */
[----:B------:R-:W-:Y:S05]  /*00f0*/  @P0 BRA `(.L_x_108) ;  /* 0x0000001c00440947 */ /* 0x000fea0003800000 */
[----:B------:R-:W0:Y:S08]  /*0100*/  LDC.64 R26, c[0x0][0x358] ;  /* 0x0000d600ff1a7b82 */ /* 0x000e300000000a00 */
[----:B------:R-:W1:Y:S08]  /*0110*/  LDC.64 R8, c[0x0][0x3c8] ;  /* 0x0000f200ff087b82 */ /* 0x000e700000000a00 */
[----:B------:R-:W2:Y:S01]  /*0120*/  LDC.64 R2, c[0x0][0x3b8] ;  /* 0x0000ee00ff027b82 */ /* 0x000ea20000000a00 */
[----:B0-----:R-:W-:-:S02]  /*0130*/  R2UR UR4, R26 ;  /* 0x000000001a0472ca */ /* 0x001fc400000e0000 */
[----:B------:R-:W-:Y:S01]  /*0140*/  R2UR UR5, R27 ;  /* 0x000000001b0572ca */ /* 0x000fe200000e0000 */
[----:B-1----:R-:W-:-:S12]  /*0150*/  IMAD.WIDE.U32 R8, R10, 0x4, R8 ;  /* 0x000000040a087825 */ /* 0x002fd800078e0008 */
[----:B------:R-:W2:Y:S02]  /*0160*/  LDG.E R8, desc[UR4][R8.64] ;  /* 0x0000000408087981 */ /* 0x000ea4000c1e1900 */
[----:B--2---:R-:W-:-:S06]  /*0170*/  IMAD.WIDE R2, R8, 0x4, R2 ;  /* 0x0000000408027825 */ /* 0x004fcc00078e0202 */
[----:B------:R-:W2:Y:S02]  /*0180*/  LDG.E R2, desc[UR4][R2.64] ;  /* 0x0000000402027981 */ /* 0x000ea4000c1e1900 */
[----:B--2---:R-:W-:-:S13]  /*0190*/  ISETP.GE.AND P0, PT, R2, 0x2, PT ;  /* 0x000000020200780c */ /* 0x004fda0003f06270 */
[----:B------:R-:W-:Y:S05]  /*01a0*/  @!P0 BRA `(.L_x_108) ;  /* 0x0000001c00188947 */ /* 0x000fea0003800000 */
[----:B------:R-:W0:Y:S01]  /*01b0*/  LDC.64 R2, c[0x0][0x388] ;  /* 0x0000e200ff027b82 */ /* 0x000e220000000a00 */
[----:B------:R-:W-:Y:S02]  /*01c0*/  R2UR UR4, R26 ;  /* 0x000000001a0472ca */ /* 0x000fe400000e0000 */
[----:B------:R-:W-:Y:S01]  /*01d0*/  R2UR UR5, R27 ;  /* 0x000000001b0572ca */ /* 0x000fe200000e0000 */
[----:B0-----:R-:W-:-:S12]  /*01e0*/  IMAD.WIDE R2, R8, 0x4, R2 ;  /* 0x0000000408027825 */ /* 0x001fd800078e0202 */
[----:B------:R-:W2:Y:S01]  /*01f0*/  LDG.E R3, desc[UR4][R2.64] ;  /* 0x0000000402037981 */ /* 0x000ea2000c1e1900 */
[----:B------:R-:W-:Y:S01]  /*0200*/  BSSY.RECONVERGENT B1, `(.L_x_109) ;  /* 0x000001a000017945 */ /* 0x000fe20003800200 */
[----:B--2---:R-:W-:-:S13]  /*0210*/  ISETP.NE.AND P0, PT, R3, R10, PT ;  /* 0x0000000a0300720c */ /* 0x004fda0003f05270 */
[----:B------:R-:W-:Y:S05]  /*0220*/  @!P0 BRA `(.L_x_110) ;  /* 0x0000000000448947 */ /* 0x000fea0003800000 */
[----:B------:R-:W0:Y:S01]  /*0230*/  LDC.64 R12, c[0x0][0x380] ;  /* 0x0000e000ff0c7b82 */ /* 0x000e220000000a00 */
[----:B------:R-:W-:Y:S01]  /*0240*/  BSSY.RECONVERGENT B2, `(.L_x_111) ;  /* 0x000000a000027945 */ /* 0x000fe20003800200 */
[----:B------:R-:W-:-:S07]  /*0250*/  MOV R9, R3 ;  /* 0x0000000300097202 */ /* 0x000fce0000000f00 */
.L_x_112:
[----:B------:R-:W-:Y:S01]  /*0260*/  R2UR UR4, R26 ;  /* 0x000000001a0472ca */ /* 0x000fe200000e0000 */
[----:B0-----:R-:W-:Y:S01]  /*0270*/  IMAD.WIDE R6, R9, 0x4, R12 ;  /* 0x0000000409067825 */ /* 0x001fe200078e020c */
[----:B------:R-:W-:Y:S02]  /*0280*/  R2UR UR5, R27 ;  /* 0x000000001b0572ca */ /* 0x000fe400000e0000 */
[--C-:B------:R-:W-:Y:S01]  /*0290*/  SHF.R.S32.HI R3, RZ, 0x1f, R9.reuse ;  /* 0x0000001fff037819 */ /* 0x100fe20000011409 */
[----:B------:R-:W-:-:S10]  /*02a0*/  IMAD.MOV.U32 R2, RZ, RZ, R9 ;  /* 0x000000ffff027224 */ /* 0x000fd400078e0009 */
[----:B------:R-:W2:Y:S02]  /*02b0*/  LDG.E R9, desc[UR4][R6.64] ;  /* 0x0000000406097981 */ /* 0x000ea4000c1e1900 */
[----:B--2---:R-:W-:-:S13]  /*02c0*/  ISETP.NE.AND P0, PT, R9, R10, PT ;  /* 0x0000000a0900720c */ /* 0x004fda0003f05270 */
[----:B------:R-:W-:Y:S05]  /*02d0*/  @P0 BRA `(.L_x_112) ;  /* 0xfffffffc00e00947 */ /* 0x000fea000383ffff */
[----:B------:R-:W-:Y:S05]  /*02e0*/  BSYNC.RECONVERGENT B2 ;  /* 0x0000000000027941 */ /* 0x000fea0003800200 */
.L_x_111:
[----:B------:R-:W-:Y:S01]  /*02f0*/  R2UR UR4, R26 ;  /* 0x000000001a0472ca */ /* 0x000fe200000e0000 */
[----:B------:R-:W-:Y:S01]  /*0300*/  IMAD.WIDE.U32 R6, R10, 0x4, R12 ;  /* 0x000000040a067825 */ /* 0x000fe200078e000c */
[----:B------:R-:W-:-:S13]  /*0310*/  R2UR UR5, R27 ;  /* 0x000000001b0572ca */ /* 0x000fda00000e0000 */
[----:B------:R1:W5:Y:S01]  /*0320*/  LDG.E R9, desc[UR4][R6.64] ;  /* 0x0000000406097981 */ /* 0x000362000c1e1900 */
[----:B------:R-:W-:Y:S05]  /*0330*/  BRA `(.L_x_113) ;  /* 0x0000000000187947 */ /* 0x000fea0003800000 */
.L_x_110:
[----:B------:R-:W0:Y:S01]  /*0340*/  LDC.64 R2, c[0x0][0x380] ;  /* 0x0000e000ff027b82 */ /* 0x000e220000000a00 */
[----:B------:R-:W-:Y:S02]  /*0350*/  R2UR UR4, R26 ;  /* 0x000000001a0472ca */ /* 0x000fe400000e0000 */
[----:B------:R-:W-:Y:S01]  /*0360*/  R2UR UR5, R27 ;  /* 0x000000001b0572ca */ /* 0x000fe200000e0000 */
[----:B0-----:R-:W-:-:S12]  /*0370*/  IMAD.WIDE.U32 R6, R10, 0x4, R2 ;  /* 0x000000040a067825 */ /* 0x001fd800078e0002 */
[----:B------:R0:W5:Y:S01]  /*0380*/  LDG.E R9, desc[UR4][R6.64] ;  /* 0x0000000406097981 */ /* 0x000162000c1e1900 */
[----:B------:R-:W-:-:S07]  /*0390*/  CS2R R2, SRZ ;  /* 0x0000000000027805 */ /* 0x000fce000001ff00 */
.L_x_113:
[----:B------:R-:W-:Y:S05]  /*03a0*/  BSYNC.RECONVERGENT B1 ;  /* 0x0000000000017941 */ /* 0x000fea0003800200 */
.L_x_109:
[----:B01----:R-:W0:Y:S01]  /*03b0*/  LDC.64 R6, c[0x0][0x398] ;  /* 0x0000e600ff067b82 */ /* 0x003e220000000a00 */
[----:B------:R-:W1:Y:S01]  /*03c0*/  LDCU.128 UR4, c[0x0][0x390] ;  /* 0x00007200ff0477ac */ /* 0x000e620008000c00 */
[C---:B------:R-:W-:Y:S01]  /*03d0*/  SHF.L.U64.HI R0, R2.reuse, 0x2, R3 ;  /* 0x0000000202007819 */ /* 0x040fe20000010203 */
[----:B------:R-:W-:Y:S01]  /*03e0*/  IMAD.SHL.U32 R2, R2, 0x4, RZ ;  /* 0x0000000402027824 */ /* 0x000fe200078e00ff */
[C---:B------:R-:W-:Y:S02]  /*03f0*/  R2UR UR14, R26.reuse ;  /* 0x000000001a0e72ca */ /* 0x040fe400000e0000 */
[C---:B------:R-:W-:Y:S02]  /*0400*/  R2UR UR15, R27.reuse ;  /* 0x000000001b0f72ca */ /* 0x040fe400000e0000 */
[----:B------:R-:W2:Y:S01]  /*0410*/  LDC.64 R16, c[0x0][0x390] ;  /* 0x0000e400ff107b82 */ /* 0x000ea20000000a00 */
[----:B------:R-:W-:Y:S02]  /*0420*/  R2UR UR12, R26 ;  /* 0x000000001a0c72ca */ /* 0x000fe400000e0000 */
[----:B------:R-:W-:-:S02]  /*0430*/  R2UR UR13, R27 ;  /* 0x000000001b0d72ca */ /* 0x000fc400000e0000 */
[C---:B------:R-:W-:Y:S02]  /*0440*/  R2UR UR10, R26.reuse ;  /* 0x000000001a0a72ca */ /* 0x040fe400000e0000 */
[C---:B------:R-:W-:Y:S02]  /*0450*/  R2UR UR11, R27.reuse ;  /* 0x000000001b0b72ca */ /* 0x040fe400000e0000 */
[----:B------:R-:W-:Y:S02]  /*0460*/  R2UR UR8, R26 ;  /* 0x000000001a0872ca */ /* 0x000fe400000e0000 */
[----:B-1----:R-:W-:Y:S02]  /*0470*/  IADD3 R14, P1, PT, R2, UR6, RZ ;  /* 0x00000006020e7c10 */ /* 0x002fe4000ff3e0ff */
[----:B------:R-:W-:Y:S02]  /*0480*/  R2UR UR9, R27 ;  /* 0x000000001b0972ca */ /* 0x000fe400000e0000 */
[----:B------:R-:W-:Y:S01]  /*0490*/  IADD3.X R15, PT, PT, R0, UR7, RZ, P1, !PT ;  /* 0x00000007000f7c10 */ /* 0x000fe20008ffe4ff */
[----:B0----5:R-:W-:Y:S01]  /*04a0*/  IMAD.WIDE R6, R9, 0x4, R6 ;  /* 0x0000000409067825 */ /* 0x021fe200078e0206 */
[----:B------:R-:W-:-:S04]  /*04b0*/  IADD3 R12, P0, PT, R2, UR4, RZ ;  /* 0x00000004020c7c10 */ /* 0x000fc8000ff1e0ff */
[----:B------:R-:W-:Y:S01]  /*04c0*/  IADD3.X R13, PT, PT, R0, UR5, RZ, P0, !PT ;  /* 0x00000005000d7c10 */ /* 0x000fe200087fe4ff */
[----:B------:R-:W3:Y:S01]  /*04d0*/  LDG.E R15, desc[UR14][R14.64] ;  /* 0x0000000e0e0f7981 */ /* 0x000ee2000c1e1900 */
[----:B--2---:R-:W-:-:S03]  /*04e0*/  IMAD.WIDE R2, R9, 0x4, R16 ;  /* 0x0000000409027825 */ /* 0x004fc600078e0210 */
[----:B------:R-:W3:Y:S04]  /*04f0*/  LDG.E R9, desc[UR12][R6.64] ;  /* 0x0000000c06097981 */ /* 0x000ee8000c1e1900 */
[----:B------:R-:W2:Y:S04]  /*0500*/  LDG.E R20, desc[UR10][R12.64] ;  /* 0x0000000a0c147981 */ /* 0x000ea8000c1e1900 */
[----:B------:R-:W2:Y:S01]  /*0510*/  LDG.E R11, desc[UR8][R2.64] ;  /* 0x00000008020b7981 */ /* 0x000ea2000c1e1900 */
[----:B------:R-:W-:Y:S01]  /*0520*/  BSSY.RECONVERGENT B1, `(.L_x_114) ;  /* 0x0000012000017945 */ /* 0x000fe20003800200 */
[----:B---3--:R-:W-:-:S04]  /*0530*/  FADD R16, R9, -R15 ;  /* 0x8000000f09107221 */ /* 0x008fc80000000000 */
[----:B------:R-:W-:Y:S01]  /*0540*/  FMUL R17, R16, R16 ;  /* 0x0000001010117220 */ /* 0x000fe20000400000 */
[----:B--2---:R-:W-:-:S04]  /*0550*/  FADD R0, R11, -R20 ;  /* 0x800000140b007221 */ /* 0x004fc80000000000 */
[----:B------:R-:W-:-:S05]  /*0560*/  FFMA R17, R0, R0, R17 ;  /* 0x0000000000117223 */ /* 0x000fca0000000011 */
[----:B------:R-:W-:Y:S01]  /*0570*/  IADD3 R0, PT, PT, R17, -0xd000000, RZ ;  /* 0xf300000011007810 */ /* 0x000fe20007ffe0ff */
[----:B------:R0:W1:Y:S03]  /*0580*/  MUFU.RSQ R16, R17 ;  /* 0x0000001100107308 */ /* 0x0000660000001400 */
[----:B------:R-:W-:-:S13]  /*0590*/  ISETP.GT.U32.AND P0, PT, R0, 0x727fffff, PT ;  /* 0x727fffff0000780c */ /* 0x000fda0003f04070 */
[----:B0-----:R-:W-:Y:S05]  /*05a0*/  @!P0 BRA `(.L_x_115) ;  /* 0x0000000000148947 */ /* 0x001fea0003800000 */
[----:B------:R-:W-:Y:S01]  /*05b0*/  IMAD.MOV.U32 R0, RZ, RZ, R17 ;  /* 0x000000ffff007224 */ /* 0x000fe200078e0011 */
[----:B------:R-:W-:-:S07]  /*05c0*/  MOV R18, 0x5e0 ;  /* 0x000005e000127802 */ /* 0x000fce0000000f00 */
[----:B-1----:R-:W-:Y:S05]  /*05d0*/  CALL.REL.NOINC `($__internal_3_$__cuda_sm20_sqrt_rn_f32_slowpath) ;  /* 0x0000001800247944 */ /* 0x002fea0003c00000 */
[----:B------:R-:W-:Y:S01]  /*05e0*/  IMAD.MOV.U32 R12, RZ, RZ, R0 ;  /* 0x000000ffff0c7224 */ /* 0x000fe200078e0000 */
[----:B------:R-:W-:Y:S06]  /*05f0*/  BRA `(.L_x_116) ;  /* 0x0000000000107947 */ /* 0x000fec0003800000 */
.L_x_115:
[----:B-1----:R-:W-:Y:S01]  /*0600*/  FMUL.FTZ R12, R17, R16 ;  /* 0x00000010110c7220 */ /* 0x002fe20000410000 */
[----:B------:R-:W-:-:S03]  /*0610*/  FMUL.FTZ R0, R16, 0.5 ;  /* 0x3f00000010007820 */ /* 0x000fc60000410000 */
[----:B------:R-:W-:-:S04]  /*0620*/  FFMA R3, -R12, R12, R17 ;  /* 0x0000000c0c037223 */ /* 0x000fc80000000111 */
[----:B------:R-:W-:-:S07]  /*0630*/  FFMA R12, R3, R0, R12 ;  /* 0x00000000030c7223 */ /* 0x000fce000000000c */
.L_x_116:
[----:B------:R-:W-:Y:S05]  /*0640*/  BSYNC.RECONVERGENT B1 ;  /* 0x0000000000017941 */ /* 0x000fea0003800200 */
.L_x_114:
[----:B------:R-:W0:Y:S01]  /*0650*/  LDC.64 R2, c[0x0][0x398] ;  /* 0x0000e600ff027b82 */ /* 0x000e220000000a00 */
[C---:B------:R-:W-:Y:S02]  /*0660*/  R2UR UR6, R26.reuse ;  /* 0x000000001a0672ca */ /* 0x040fe400000e0000 */
[C---:B------:R-:W-:Y:S02]  /*0670*/  R2UR UR7, R27.reuse ;  /* 0x000000001b0772ca */ /* 0x040fe400000e0000 */
[----:B------:R-:W-:Y:S02]  /*0680*/  R2UR UR4, R26 ;  /* 0x000000001a0472ca */ /* 0x000fe400000e0000 */
[----:B------:R-:W-:Y:S01]  /*0690*/  R2UR UR5, R27 ;  /* 0x000000001b0572ca */ /* 0x000fe200000e0000 */
[----:B------:R-:W1:Y:S01]  /*06a0*/  LDC.64 R6, c[0x0][0x390] ;  /* 0x0000e400ff067b82 */ /* 0x000e620000000a00 */
[----:B0-----:R-:W-:-:S07]  /*06b0*/  IMAD.WIDE.U32 R2, R10, 0x4, R2 ;  /* 0x000000040a027825 */ /* 0x001fce00078e0002 */
[----:B------:R-:W2:Y:S01]  /*06c0*/  LDG.E R16, desc[UR6][R2.64] ;  /* 0x0000000602107981 */ /* 0x000ea2000c1e1900 */
[----:B-1----:R-:W-:-:S05]  /*06d0*/  IMAD.WIDE.U32 R6, R10, 0x4, R6 ;  /* 0x000000040a067825 */ /* 0x002fca00078e0006 */
        /* <DEDUP_REMOVED lines=15> */
.L_x_118:
[----:B-1----:R-:W-:Y:S01]  /*07d0*/  FMUL.FTZ R13, R18, R15 ;  /* 0x0000000f120d7220 */ /* 0x002fe20000410000 */
[----:B------:R-:W-:-:S03]  /*07e0*/  FMUL.FTZ R15, R15, 0.5 ;  /* 0x3f0000000f0f7820 */ /* 0x000fc60000410000 */
[----:B------:R-:W-:-:S04]  /*07f0*/  FFMA R0, -R13, R13, R18 ;  /* 0x0000000d0d007223 */ /* 0x000fc80000000112 */
[----:B------:R-:W-:-:S07]  /*0800*/  FFMA R13, R0, R15, R13 ;  /* 0x0000000f000d7223 */ /* 0x000fce000000000d */
.L_x_119:
[----:B------:R-:W-:Y:S05]  /*0810*/  BSYNC.RECONVERGENT B1 ;  /* 0x0000000000017941 */ /* 0x000fea0003800200 */
.L_x_117:
[----:B------:R-:W-:Y:S01]  /*0820*/  FADD R9, R9, -R16 ;  /* 0x8000001009097221 */ /* 0x000fe20000000000 */
[----:B------:R-:W-:Y:S01]  /*0830*/  FADD R11, R11, -R14 ;  /* 0x8000000e0b0b7221 */ /* 0x000fe20000000000 */
[----:B------:R-:W-:Y:S01]  /*0840*/  BSSY.RECONVERGENT B1, `(.L_x_120) ;  /* 0x0000010000017945 */ /* 0x000fe20003800200 */
[----:B------:R-:W-:Y:S01]  /*0850*/  FADD R12, -R13, R12 ;  /* 0x0000000c0d0c7221 */ /* 0x000fe20000000100 */
[----:B------:R-:W-:-:S04]  /*0860*/  FMUL R0, R9, R9 ;  /* 0x0000000909007220 */ /* 0x000fc80000400000 */
[----:B------:R-:W-:-:S04]  /*0870*/  FFMA R0, R11, R11, R0 ;  /* 0x0000000b0b007223 */ /* 0x000fc80000000000 */
[----:B------:R0:W1:Y:S01]  /*0880*/  MUFU.RSQ R9, R0 ;  /* 0x0000000000097308 */ /* 0x0000620000001400 */
[----:B------:R-:W-:-:S04]  /*0890*/  IADD3 R11, PT, PT, R0, -0xd000000, RZ ;  /* 0xf3000000000b7810 */ /* 0x000fc80007ffe0ff */
[----:B------:R-:W-:-:S13]  /*08a0*/  ISETP.GT.U32.AND P0, PT, R11, 0x727fffff, PT ;  /* 0x727fffff0b00780c */ /* 0x000fda0003f04070 */
[----:B01----:R-:W-:Y:S05]  /*08b0*/  @!P0 BRA `(.L_x_121) ;  /* 0x0000000000108947 */ /* 0x003fea0003800000 */
[----:B------:R-:W-:-:S07]  /*08c0*/  MOV R18, 0x8e0 ;  /* 0x000008e000127802 */ /* 0x000fce0000000f00 */
[----:B------:R-:W-:Y:S05]  /*08d0*/  CALL.REL.NOINC `($__internal_3_$__cuda_sm20_sqrt_rn_f32_slowpath) ;  /* 0x0000001400647944 */ /* 0x000fea0003c00000 */
[----:B------:R-:W-:Y:S01]  /*08e0*/  IMAD.MOV.U32 R13, RZ, RZ, R0 ;  /* 0x000000ffff0d7224 */ /* 0x000fe200078e0000 */
[----:B------:R-:W-:Y:S06]  /*08f0*/  BRA `(.L_x_122) ;  /* 0x0000000000107947 */ /* 0x000fec0003800000 */
.L_x_121:
[----:B------:R-:W-:Y:S01]  /*0900*/  FMUL.FTZ R13, R0, R9 ;  /* 0x00000009000d7220 */ /* 0x000fe20000410000 */
[----:B------:R-:W-:-:S03]  /*0910*/  FMUL.FTZ R9, R9, 0.5 ;  /* 0x3f00000009097820 */ /* 0x000fc60000410000 */
[----:B------:R-:W-:-:S04]  /*0920*/  FFMA R0, -R13, R13, R0 ;  /* 0x0000000d0d007223 */ /* 0x000fc80000000100 */
[----:B------:R-:W-:-:S07]  /*0930*/  FFMA R13, R0, R9, R13 ;  /* 0x00000009000d7223 */ /* 0x000fce000000000d */
.L_x_122:
[----:B------:R-:W-:Y:S05]  /*0940*/  BSYNC.RECONVERGENT B1 ;  /* 0x0000000000017941 */ /* 0x000fea0003800200 */
.L_x_120:
[----:B------:R-:W0:Y:S01]  /*0950*/  LDCU UR4, c[0x0][0x3d0] ;  /* 0x00007a00ff0477ac */ /* 0x000e220008000800 */
[----:B------:R-:W-:Y:S02]  /*0960*/  VIADD R9, R8, 0x1 ;  /* 0x0000000108097836 */ /* 0x000fe40000000000 */
[----:B------:R-:W-:-:S03]  /*0970*/  FADD R13, R12, -R13 ;  /* 0x8000000d0c0d7221 */ /* 0x000fc60000000000 */
[----:B0-----:R-:W-:-:S13]  /*0980*/  ISETP.GE.AND P0, PT, R9, UR4, PT ;  /* 0x0000000409007c0c */ /* 0x001fda000bf06270 */
[----:B------:R-:W-:Y:S05]  /*0990*/  @P0 BRA `(.L_x_108) ;  /* 0x00000014001c0947 */ /* 0x000fea0003800000 */
[----:B------:R-:W0:Y:S02]  /*09a0*/  LDC.64 R14, c[0x0][0x3c0] ;  /* 0x0000f000ff0e7b82 */ /* 0x000e240000000a00 */
[----:B0-----:R-:W-:-:S07]  /*09b0*/  IMAD.WIDE.U32 R14, R10, 0x20, R14 ;  /* 0x000000200a0e7825 */ /* 0x001fce00078e000e */
.L_x_157:
[----:B0-----:R-:W0:Y:S01]  /*09c0*/  LDC.64 R18, c[0x0][0x3a8] ;  /* 0x0000ea00ff127b82 */ /* 0x001e220000000a00 */
[C---:B------:R-:W-:Y:S02]  /*09d0*/  R2UR UR4, R26.reuse ;  /* 0x000000001a0472ca */ /* 0x040fe400000e0000 */
[C---:B------:R-:W-:Y:S02]  /*09e0*/  R2UR UR5, R27.reuse ;  /* 0x000000001b0572ca */ /* 0x040fe400000e0000 */
[----:B------:R-:W-:Y:S02]  /*09f0*/  R2UR UR6, R26 ;  /* 0x000000001a0672ca */ /* 0x000fe400000e0000 */
[----:B------:R-:W-:Y:S01]  /*0a00*/  R2UR UR7, R27 ;  /* 0x000000001b0772ca */ /* 0x000fe200000e0000 */
[----:B-1----:R-:W1:Y:S01]  /*0a10*/  LDC.64 R20, c[0x0][0x3a0] ;  /* 0x0000e800ff147b82 */ /* 0x002e620000000a00 */
[----:B0-----:R-:W-:-:S07]  /*0a20*/  IMAD.WIDE R18, R9, 0x4, R18 ;  /* 0x0000000409127825 */ /* 0x001fce00078e0212 */
[----:B--2---:R-:W2:Y:S01]  /*0a30*/  LDG.E R18, desc[UR4][R18.64] ;  /* 0x0000000412127981 */ /* 0x004ea2000c1e1900 */
[----:B------:R-:W2:Y:S01]  /*0a40*/  LDCU UR4, c[0x0][0x3b0] ;  /* 0x00007600ff0477ac */ /* 0x000ea20008000800 */
[----:B-1----:R-:W-:-:S06]  /*0a50*/  IMAD.WIDE.U32 R20, R10, 0x4, R20 ;  /* 0x000000040a147825 */ /* 0x002fcc00078e0014 */
[----:B------:R-:W3:Y:S01]  /*0a60*/  LDG.E R21, desc[UR6][R20.64] ;  /* 0x0000000614157981 */ /* 0x000ee2000c1e1900 */
[----:B------:R-:W-:Y:S01]  /*0a70*/  BSSY.RECONVERGENT B2, `(.L_x_123) ;  /* 0x0000135000027945 */ /* 0x000fe20003800200 */
[----:B--2---:R-:W-:-:S04]  /*0a80*/  IADD3 R0, PT, PT, -R18, UR4, RZ ;  /* 0x0000000412007c10 */ /* 0x004fc8000fffe1ff */
[----:B---3--:R-:W-:-:S13]  /*0a90*/  ISETP.GT.AND P0, PT, R21, R0, PT ;  /* 0x000000001500720c */ /* 0x008fda0003f04270 */
[----:B------:R-:W-:Y:S05]  /*0aa0*/  @P0 BRA `(.L_x_124) ;  /* 0x0000001000c40947 */ /* 0x000fea0003800000 */
[----:B------:R-:W0:Y:S01]  /*0ab0*/  LDC.64 R18, c[0x0][0x3b8] ;  /* 0x0000ee00ff127b82 */ /* 0x000e220000000a00 */
[----:B------:R-:W-:Y:S02]  /*0ac0*/  R2UR UR4, R26 ;  /* 0x000000001a0472ca */ /* 0x000fe400000e0000 */
[----:B------:R-:W-:Y:S01]  /*0ad0*/  R2UR UR5, R27 ;  /* 0x000000001b0572ca */ /* 0x000fe200000e0000 */
[----:B0-----:R-:W-:-:S12]  /*0ae0*/  IMAD.WIDE R18, R9, 0x4, R18 ;  /* 0x0000000409127825 */ /* 0x001fd800078e0212 */
[----:B------:R-:W2:Y:S01]  /*0af0*/  LDG.E R18, desc[UR4][R18.64] ;  /* 0x0000000412127981 */ /* 0x000ea2000c1e1900 */
[----:B------:R-:W-:Y:S01]  /*0b00*/  BSSY.RECONVERGENT B1, `(.L_x_125) ;  /* 0x0000116000017945 */ /* 0x000fe20003800200 */
[----:B--2---:R-:W-:-:S13]  /*0b10*/  ISETP.NE.AND P0, PT, R18, 0x1, PT ;  /* 0x000000011200780c */ /* 0x004fda0003f05270 */
[----:B------:R-:W-:Y:S05]  /*0b20*/  @!P0 BRA `(.L_x_126) ;  /* 0x0000000800f08947 */ /* 0x000fea0003800000 */
[----:B------:R-:W-:-:S13]  /*0b30*/  ISETP.NE.AND P0, PT, R18, RZ, PT ;  /* 0x000000ff1200720c */ /* 0x000fda0003f05270 */
[----:B------:R-:W-:Y:S05]  /*0b40*/  @P0 BRA `(.L_x_127) ;  /* 0x0000000000940947 */ /* 0x000fea0003800000 */
[----:B------:R-:W0:Y:S01]  /*0b50*/  LDC.64 R20, c[0x0][0x398] ;  /* 0x0000e600ff147b82 */ /* 0x000e220000000a00 */
[C---:B------:R-:W-:Y:S02]  /*0b60*/  R2UR UR8, R26.reuse ;  /* 0x000000001a0872ca */ /* 0x040fe400000e0000 */
[C---:B------:R-:W-:Y:S02]  /*0b70*/  R2UR UR9, R27.reuse ;  /* 0x000000001b0972ca */ /* 0x040fe400000e0000 */
[C---:B------:R-:W-:Y:S02]  /*0b80*/  R2UR UR10, R26.reuse ;  /* 0x000000001a0a72ca */ /* 0x040fe400000e0000 */
[C---:B------:R-:W-:Y:S01]  /*0b90*/  R2UR UR11, R27.reuse ;  /* 0x000000001b0b72ca */ /* 0x040fe200000e0000 */
[----:B------:R-:W1:Y:S01]  /*0ba0*/  LDC.64 R18, c[0x0][0x390] ;  /* 0x0000e400ff127b82 */ /* 0x000e620000000a00 */
[----:B------:R-:W-:Y:S02]  /*0bb0*/  R2UR UR4, R26 ;  /* 0x000000001a0472ca */ /* 0x000fe400000e0000 */
[----:B------:R-:W-:-:S02]  /*0bc0*/  R2UR UR5, R27 ;  /* 0x000000001b0572ca */ /* 0x000fc400000e0000 */
[----:B------:R-:W-:Y:S02]  /*0bd0*/  R2UR UR6, R26 ;  /* 0x000000001a0672ca */ /* 0x000fe400000e0000 */
[----:B------:R-:W-:-:S05]  /*0be0*/  R2UR UR7, R27 ;  /* 0x000000001b0772ca */ /* 0x000fca00000e0000 */
[----:B------:R-:W2:Y:S04]  /*0bf0*/  LDG.E R23, desc[UR10][R2.64] ;  /* 0x0000000a02177981 */ /* 0x000ea8000c1e1900 */
[----:B0-----:R-:W2:Y:S04]  /*0c00*/  LDG.E R20, desc[UR8][R20.64] ;  /* 0x0000000814147981 */ /* 0x001ea8000c1e1900 */
[----:B------:R-:W3:Y:S04]  /*0c10*/  LDG.E R17, desc[UR6][R6.64] ;  /* 0x0000000606117981 */ /* 0x000ee8000c1e1900 */
[----:B-1----:R-:W3:Y:S01]  /*0c20*/  LDG.E R18, desc[UR4][R18.64] ;  /* 0x0000000412127981 */ /* 0x002ee2000c1e1900 */
        /* <DEDUP_REMOVED lines=9> */
[----:B------:R-:W-:-:S07]  /*0cc0*/  MOV R18, 0xce0 ;  /* 0x00000ce000127802 */ /* 0x000fce0000000f00 */
[----:B-1----:R-:W-:Y:S05]  /*0cd0*/  CALL.REL.NOINC `($__internal_3_$__cuda_sm20_sqrt_rn_f32_slowpath) ;  /* 0x0000001000647944 */ /* 0x002fea0003c00000 */
[----:B------:R-:W-:Y:S01]  /*0ce0*/  IMAD.MOV.U32 R12, RZ, RZ, R0 ;  /* 0x000000ffff0c7224 */ /* 0x000fe200078e0000 */
[----:B------:R-:W-:Y:S06]  /*0cf0*/  BRA `(.L_x_130) ;  /* 0x0000000000107947 */ /* 0x000fec0003800000 */
.L_x_129:
[----:B-1----:R-:W-:Y:S01]  /*0d00*/  FMUL.FTZ R19, R0, R17 ;  /* 0x0000001100137220 */ /* 0x002fe20000410000 */
[----:B------:R-:W-:-:S03]  /*0d10*/  FMUL.FTZ R12, R17, 0.5 ;  /* 0x3f000000110c7820 */ /* 0x000fc60000410000 */
[----:B------:R-:W-:-:S04]  /*0d20*/  FFMA R0, -R19, R19, R0 ;  /* 0x0000001313007223 */ /* 0x000fc80000000100 */
[----:B------:R-:W-:-:S07]  /*0d30*/  FFMA R12, R0, R12, R19 ;  /* 0x0000000c000c7223 */ /* 0x000fce0000000013 */
.L_x_130:
[----:B------:R-:W-:Y:S05]  /*0d40*/  BSYNC.RECONVERGENT B3 ;  /* 0x0000000000037941 */ /* 0x000fea0003800200 */
.L_x_128:
[----:B------:R-:W-:Y:S01]  /*0d50*/  R2UR UR4, R26 ;  /* 0x000000001a0472ca */ /* 0x000fe200000e0000 */
[----:B------:R-:W-:Y:S01]  /*0d60*/  FADD R12, R12, R12 ;  /* 0x0000000c0c0c7221 */ /* 0x000fe20000000000 */
[----:B------:R-:W-:-:S13]  /*0d70*/  R2UR UR5, R27 ;  /* 0x000000001b0572ca */ /* 0x000fda00000e0000 */
[----:B------:R1:W-:Y:S01]  /*0d80*/  ST.E desc[UR4][R4.64], RZ ;  /* 0x000000ff04007985 */ /* 0x0003e2000c101904 */
[----:B------:R-:W-:Y:S05]  /*0d90*/  BRA `(.L_x_131) ;  /* 0x0000000c00b07947 */ /* 0x000fea0003800000 */
.L_x_127:
[----:B------:R-:W0:Y:S01]  /*0da0*/  LDC.64 R18, c[0x0][0x388] ;  /* 0x0000e200ff127b82 */ /* 0x000e220000000a00 */
[C---:B------:R-:W-:Y:S02]  /*0db0*/  R2UR UR4, R26.reuse ;  /* 0x000000001a0472ca */ /* 0x040fe400000e0000 */
[C---:B------:R-:W-:Y:S02]  /*0dc0*/  R2UR UR5, R27.reuse ;  /* 0x000000001b0572ca */ /* 0x040fe400000e0000 */
[C---:B------:R-:W-:Y:S02]  /*0dd0*/  R2UR UR6, R26.reuse ;  /* 0x000000001a0672ca */ /* 0x040fe400000e0000 */
[C---:B------:R-:W-:Y:S02]  /*0de0*/  R2UR UR7, R27.reuse ;  /* 0x000000001b0772ca */ /* 0x040fe400000e0000 */
[----:B------:R-:W-:Y:S02]  /*0df0*/  R2UR UR8, R26 ;  /* 0x000000001a0872ca */ /* 0x000fe400000e0000 */
[----:B------:R-:W-:Y:S01]  /*0e00*/  R2UR UR9, R27 ;  /* 0x000000001b0972ca */ /* 0x000fe200000e0000 */
[----:B------:R-:W-:Y:S01]  /*0e10*/  BSSY.RECONVERGENT B3, `(.L_x_132) ;  /* 0x0000037000037945 */ /* 0x000fe20003800200 */
[----:B------:R-:W-:-:S07]  /*0e20*/  CS2R R20, SRZ ;  /* 0x0000000000147805 */ /* 0x000fce000001ff00 */
[----:B------:R1:W5:Y:S01]  /*0e30*/  LDG.E R12, desc[UR6][R6.64] ;  /* 0x00000006060c7981 */ /* 0x000362000c1e1900 */
[----:B0-----:R-:W-:-:S03]  /*0e40*/  IMAD.WIDE R18, R9, 0x4, R18 ;  /* 0x0000000409127825 */ /* 0x001fc600078e0212 */
[----:B------:R1:W5:Y:S04]  /*0e50*/  LDG.E R17, desc[UR8][R2.64] ;  /* 0x0000000802117981 */ /* 0x000368000c1e1900 */
[----:B------:R-:W2:Y:S02]  /*0e60*/  LDG.E R18, desc[UR4][R18.64] ;  /* 0x0000000412127981 */ /* 0x000ea4000c1e1900 */
[----:B--2---:R-:W-:-:S13]  /*0e70*/  ISETP.NE.AND P0, PT, R18, RZ, PT ;  /* 0x000000ff1200720c */ /* 0x004fda0003f05270 */
[----:B-1----:R-:W-:Y:S05]  /*0e80*/  @!P0 BRA `(.L_x_133) ;  /* 0x0000000000bc8947 */ /* 0x002fea0003800000 */
[----:B------:R-:W-:Y:S01]  /*0e90*/  BSSY.RECONVERGENT B4, `(.L_x_134) ;  /* 0x000002c000047945 */ /* 0x000fe20003800200 */
[----:B------:R-:W-:Y:S01]  /*0ea0*/  IMAD.MOV.U32 R20, RZ, RZ, R18 ;  /* 0x000000ffff147224 */ /* 0x000fe200078e0012 */
[----:B------:R-:W-:-:S07]  /*0eb0*/  MOV R21, 0x7f800000 ;  /* 0x7f80000000157802 */ /* 0x000fce0000000f00 */
.L_x_138:
[----:B------:R-:W0:Y:S01]  /*0ec0*/  LDC.64 R22, c[0x0][0x398] ;  /* 0x0000e600ff167b82 */ /* 0x000e220000000a00 */
[C---:B------:R-:W-:Y:S02]  /*0ed0*/  R2UR UR6, R26.reuse ;  /* 0x000000001a0672ca */ /* 0x040fe400000e0000 */
[C---:B------:R-:W-:Y:S02]  /*0ee0*/  R2UR UR7, R27.reuse ;  /* 0x000000001b0772ca */ /* 0x040fe400000e0000 */
[----:B------:R-:W-:Y:S02]  /*0ef0*/  R2UR UR4, R26 ;  /* 0x000000001a0472ca */ /* 0x000fe400000e0000 */
[----:B------:R-:W-:Y:S01]  /*0f00*/  R2UR UR5, R27 ;  /* 0x000000001b0572ca */ /* 0x000fe200000e0000 */
[----:B------:R-:W1:Y:S01]  /*0f10*/  LDC.64 R18, c[0x0][0x390] ;  /* 0x0000e400ff127b82 */ /* 0x000e620000000a00 */
[----:B0-----:R-:W-:-:S07]  /*0f20*/  IMAD.WIDE R22, R20, 0x4, R22 ;  /* 0x0000000414167825 */ /* 0x001fce00078e0216 */
[----:B------:R-:W2:Y:S01]  /*0f30*/  LDG.E R22, desc[UR6][R22.64] ;  /* 0x0000000616167981 */ /* 0x000ea2000c1e1900 */
[----:B-1----:R-:W-:-:S06]  /*0f40*/  IMAD.WIDE R18, R20, 0x4, R18 ;  /* 0x0000000414127825 */ /* 0x002fcc00078e0212 */
[----:B------:R-:W3:Y:S01]  /*0f50*/  LDG.E R19, desc[UR4][R18.64] ;  /* 0x0000000412137981 */ /* 0x000ee2000c1e1900 */
[----:B------:R-:W-:Y:S01]  /*0f60*/  BSSY.RECONVERGENT B5, `(.L_x_135) ;  /* 0x0000011000057945 */ /* 0x000fe20003800200 */
[----:B--2--5:R-:W-:-:S04]  /*0f70*/  FADD R24, -R17, R22 ;  /* 0x0000001611187221 */ /* 0x024fc80000000100 */
[----:B------:R-:W-:Y:S01]  /*0f80*/  FMUL R25, R24, R24 ;  /* 0x0000001818197220 */ /* 0x000fe20000400000 */
[----:B---3--:R-:W-:-:S04]  /*0f90*/  FADD R0, -R12, R19 ;  /* 0x000000130c007221 */ /* 0x008fc80000000100 */
[----:B------:R-:W-:-:S04]  /*0fa0*/  FFMA R25, R0, R0, R25 ;  /* 0x0000000000197223 */ /* 0x000fc80000000019 */
[----:B------:R-:W-:Y:S01]  /*0fb0*/  VIADD R0, R25, 0xf3000000 ;  /* 0xf300000019007836 */ /* 0x000fe20000000000 */
[----:B------:R0:W1:Y:S04]  /*0fc0*/  MUFU.RSQ R24, R25 ;  /* 0x0000001900187308 */ /* 0x0000680000001400 */
[----:B------:R-:W-:-:S13]  /*0fd0*/  ISETP.GT.U32.AND P0, PT, R0, 0x727fffff, PT ;  /* 0x727fffff0000780c */ /* 0x000fda0003f04070 */
[----:B01----:R-:W-:Y:S05]  /*0fe0*/  @!P0 BRA `(.L_x_136) ;  /* 0x0000000000108947 */ /* 0x003fea0003800000 */
[----:B------:R-:W-:Y:S01]  /*0ff0*/  IMAD.MOV.U32 R0, RZ, RZ, R25 ;  /* 0x000000ffff007224 */ /* 0x000fe200078e0019 */
[----:B------:R-:W-:-:S07]  /*1000*/  MOV R18, 0x1020 ;  /* 0x0000102000127802 */ /* 0x000fce0000000f00 */
[----:B------:R-:W-:Y:S05]  /*1010*/  CALL.REL.NOINC `($__internal_3_$__cuda_sm20_sqrt_rn_f32_slowpath) ;  /* 0x0000000c00947944 */ /* 0x000fea0003c00000 */
[----:B------:R-:W-:Y:S05]  /*1020*/  BRA `(.L_x_137) ;  /* 0x0000000000107947 */ /* 0x000fea0003800000 */
.L_x_136:
[----:B------:R-:W-:Y:S01]  /*1030*/  FMUL.FTZ R0, R25, R24 ;  /* 0x0000001819007220 */ /* 0x000fe20000410000 */
[----:B------:R-:W-:-:S03]  /*1040*/  FMUL.FTZ R18, R24, 0.5 ;  /* 0x3f00000018127820 */ /* 0x000fc60000410000 */
[----:B------:R-:W-:-:S04]  /*1050*/  FFMA R19, -R0, R0, R25 ;  /* 0x0000000000137223 */ /* 0x000fc80000000119 */
[----:B------:R-:W-:-:S07]  /*1060*/  FFMA R0, R19, R18, R0 ;  /* 0x0000001213007223 */ /* 0x000fce0000000000 */
.L_x_137:
[----:B------:R-:W-:Y:S05]  /*1070*/  BSYNC.RECONVERGENT B5 ;  /* 0x0000000000057941 */ /* 0x000fea0003800200 */
.L_x_135:
[----:B------:R-:W0:Y:S01]  /*1080*/  LDC.64 R18, c[0x0][0x380] ;  /* 0x0000e000ff127b82 */ /* 0x000e220000000a00 */
[----:B------:R-:W-:Y:S02]  /*1090*/  R2UR UR4, R26 ;  /* 0x000000001a0472ca */ /* 0x000fe400000e0000 */
[----:B------:R-:W-:Y:S01]  /*10a0*/  R2UR UR5, R27 ;  /* 0x000000001b0572ca */ /* 0x000fe200000e0000 */
[----:B0-----:R-:W-:-:S12]  /*10b0*/  IMAD.WIDE R18, R20, 0x4, R18 ;  /* 0x0000000414127825 */ /* 0x001fd800078e0212 */
[----:B------:R-:W2:Y:S01]  /*10c0*/  LDG.E R18, desc[UR4][R18.64] ;  /* 0x0000000412127981 */ /* 0x000ea2000c1e1900 */
[----:B------:R-:W-:-:S13]  /*10d0*/  FSETP.GEU.AND P0, PT, R0, R21, PT ;  /* 0x000000150000720b */ /* 0x000fda0003f0e000 */
[----:B------:R-:W-:Y:S01]  /*10e0*/  @!P0 MOV R11, R20 ;  /* 0x00000014000b8202 */ /* 0x000fe20000000f00 */
[----:B------:R-:W-:Y:S01]  /*10f0*/  @!P0 IMAD.MOV.U32 R21, RZ, RZ, R0 ;  /* 0x000000ffff158224 */ /* 0x000fe200078e0000 */
[----:B--2---:R-:W-:-:S05]  /*1100*/  @!P0 MOV R16, R18 ;  /* 0x0000001200108202 */ /* 0x004fca0000000f00 */
[----:B------:R-:W-:-:S04]  /*1110*/  @!P0 IMAD.MOV.U32 R18, RZ, RZ, R16 ;  /* 0x000000ffff128224 */ /* 0x000fc800078e0010 */
[----:B------:R-:W-:Y:S01]  /*1120*/  IMAD.MOV.U32 R20, RZ, RZ, R18 ;  /* 0x000000ffff147224 */ /* 0x000fe200078e0012 */
[----:B------:R-:W-:-:S13]  /*1130*/  ISETP.NE.AND P1, PT, R18, RZ, PT ;  /* 0x000000ff1200720c */ /* 0x000fda0003f25270 */
[----:B------:R-:W-:Y:S05]  /*1140*/  @P1 BRA `(.L_x_138) ;  /* 0xfffffffc005c1947 */ /* 0x000fea000383ffff */
[----:B------:R-:W-:Y:S05]  /*1150*/  BSYNC.RECONVERGENT B4 ;  /* 0x0000000000047941 */ /* 0x000fea0003800200 */
.L_x_134:
[--C-:B------:R-:W-:Y:S01]  /*1160*/  SHF.R.S32.HI R21, RZ, 0x1f, R16.reuse ;  /* 0x0000001fff157819 */ /* 0x100fe20000011410 */
[----:B------:R-:W-:-:S07]  /*1170*/  IMAD.MOV.U32 R20, RZ, RZ, R16 ;  /* 0x000000ffff147224 */ /* 0x000fce00078e0010 */
.L_x_133:
[----:B------:R-:W-:Y:S05]  /*1180*/  BSYNC.RECONVERGENT B3 ;  /* 0x0000000000037941 */ /* 0x000fea0003800200 */
.L_x_132:
        /* <DEDUP_REMOVED lines=8> */
[----:B-1----:R-:W-:-:S05]  /*1210*/  IMAD.WIDE R18, R11, 0x4, R18 ;  /* 0x000000040b127825 */ /* 0x002fca00078e0212 */
[----:B------:R-:W3:Y:S01]  /*1220*/  LDG.E R23, desc[UR4][R18.64] ;  /* 0x0000000412177981 */ /* 0x000ee2000c1e1900 */
[----:B------:R-:W-:Y:S01]  /*1230*/  BSSY.RECONVERGENT B3, `(.L_x_139) ;  /* 0x0000012000037945 */ /* 0x000fe20003800200 */
[----:B--2--5:R-:W-:-:S04]  /*1240*/  FADD R28, -R17, R22 ;  /* 0x00000016111c7221 */ /* 0x024fc80000000100 */
[----:B------:R-:W-:Y:S01]  /*1250*/  FMUL R29, R28, R28 ;  /* 0x0000001c1c1d7220 */ /* 0x000fe20000400000 */
[----:B---3--:R-:W-:-:S04]  /*1260*/  FADD R0, -R12, R23 ;  /* 0x000000170c007221 */ /* 0x008fc80000000100 */
        /* <DEDUP_REMOVED lines=10> */
.L_x_140:
[----:B-1----:R-:W-:Y:S01]  /*1310*/  FMUL.FTZ R24, R29, R28 ;  /* 0x0000001c1d187220 */ /* 0x002fe20000410000 */
[----:B------:R-:W-:-:S03]  /*1320*/  FMUL.FTZ R0, R28, 0.5 ;  /* 0x3f0000001c007820 */ /* 0x000fc60000410000 */
[----:B------:R-:W-:-:S04]  /*1330*/  FFMA R19, -R24, R24, R29 ;  /* 0x0000001818137223 */ /* 0x000fc8000000011d */
[----:B------:R-:W-:-:S07]  /*1340*/  FFMA R24, R19, R0, R24 ;  /* 0x0000000013187223 */ /* 0x000fce0000000018 */
.L_x_141:
[----:B------:R-:W-:Y:S05]  /*1350*/  BSYNC.RECONVERGENT B3 ;  /* 0x0000000000037941 */ /* 0x000fea0003800200 */
.L_x_139:
[----:B------:R-:W0:Y:S01]  /*1360*/  LDCU.128 UR4, c[0x0][0x390] ;  /* 0x00007200ff0477ac */ /* 0x000e220008000c00 */
[----:B------:R-:W-:Y:S02]  /*1370*/  SHF.L.U32 R18, R20, 0x2, RZ ;  /* 0x0000000214127819 */ /* 0x000fe400000006ff */
[----:B------:R-:W-:Y:S02]  /*1380*/  R2UR UR10, R26 ;  /* 0x000000001a0a72ca */ /* 0x000fe400000e0000 */
[C---:B------:R-:W-:Y:S02]  /*1390*/  R2UR UR11, R27.reuse ;  /* 0x000000001b0b72ca */ /* 0x040fe400000e0000 */
[----:B------:R-:W-:Y:S02]  /*13a0*/  SHF.L.U64.HI R0, R20, 0x2, R21 ;  /* 0x0000000214007819 */ /* 0x000fe40000010215 */
[----:B------:R-:W-:Y:S02]  /*13b0*/  R2UR UR8, R26 ;  /* 0x000000001a0872ca */ /* 0x000fe400000e0000 */
[----:B------:R-:W-:-:S02]  /*13c0*/  R2UR UR9, R27 ;  /* 0x000000001b0972ca */ /* 0x000fc400000e0000 */
[C---:B0-----:R-:W-:Y:S02]  /*13d0*/  IADD3 R20, P1, PT, R18.reuse, UR6, RZ ;  /* 0x0000000612147c10 */ /* 0x041fe4000ff3e0ff */
[----:B------:R-:W-:Y:S02]  /*13e0*/  IADD3 R18, P0, PT, R18, UR4, RZ ;  /* 0x0000000412127c10 */ /* 0x000fe4000ff1e0ff */
[C---:B------:R-:W-:Y:S02]  /*13f0*/  IADD3.X R21, PT, PT, R0.reuse, UR7, RZ, P1, !PT ;  /* 0x0000000700157c10 */ /* 0x040fe40008ffe4ff */
[----:B------:R-:W-:-:S03]  /*1400*/  IADD3.X R19, PT, PT, R0, UR5, RZ, P0, !PT ;  /* 0x0000000500137c10 */ /* 0x000fc600087fe4ff */
[----:B------:R-:W2:Y:S04]  /*1410*/  LDG.E R20, desc[UR10][R20.64] ;  /* 0x0000000a14147981 */ /* 0x000ea8000c1e1900 */
[----:B------:R-:W3:Y:S01]  /*1420*/  LDG.E R25, desc[UR8][R18.64] ;  /* 0x0000000812197981 */ /* 0x000ee2000c1e1900 */
[----:B------:R-:W-:Y:S01]  /*1430*/  BSSY.RECONVERGENT B3, `(.L_x_142) ;  /* 0x0000012000037945 */ /* 0x000fe20003800200 */
[----:B--2---:R-:W-:Y:S01]  /*1440*/  FADD R17, -R17, R20 ;  /* 0x0000001411117221 */ /* 0x004fe20000000100 */
[----:B---3--:R-:W-:-:S03]  /*1450*/  FADD R12, -R12, R25 ;  /* 0x000000190c0c7221 */ /* 0x008fc60000000100 */
[----:B------:R-:W-:-:S04]  /*1460*/  FMUL R17, R17, R17 ;  /* 0x0000001111117220 */ /* 0x000fc80000400000 */
        /* <DEDUP_REMOVED lines=8> */
[----:B------:R-:W-:Y:S01]  /*14f0*/  MOV R17, R0 ;  /* 0x0000000000117202 */ /* 0x000fe20000000f00 */
[----:B------:R-:W-:Y:S06]  /*1500*/  BRA `(.L_x_144) ;  /* 0x0000000000107947 */ /* 0x000fec0003800000 */
.L_x_143:
[----:B------:R-:W-:Y:S01]  /*1510*/  FMUL.FTZ R17, R28, R29 ;  /* 0x0000001d1c117220 */ /* 0x000fe20000410000 */
[----:B------:R-:W-:-:S03]  /*1520*/  FMUL.FTZ R12, R29, 0.5 ;  /* 0x3f0000001d0c7820 */ /* 0x000fc60000410000 */
[----:B------:R-:W-:-:S04]  /*1530*/  FFMA R0, -R17, R17, R28 ;  /* 0x0000001111007223 */ /* 0x000fc8000000011c */
[----:B------:R-:W-:-:S07]  /*1540*/  FFMA R17, R0, R12, R17 ;  /* 0x0000000c00117223 */ /* 0x000fce0000000011 */
.L_x_144:
[----:B------:R-:W-:Y:S05]  /*1550*/  BSYNC.RECONVERGENT B3 ;  /* 0x0000000000037941 */ /* 0x000fea0003800200 */
.L_x_142:
[----:B------:R-:W-:Y:S01]  /*1560*/  FADD R22, R22, -R20 ;  /* 0x8000001416167221 */ /* 0x000fe20000000000 */
[----:B------:R-:W-:Y:S01]  /*1570*/  FADD R23, R23, -R25 ;  /* 0x8000001917177221 */ /* 0x000fe20000000000 */
[----:B------:R-:W-:Y:S01]  /*1580*/  BSSY.RECONVERGENT B3, `(.L_x_145) ;  /* 0x0000011000037945 */ /* 0x000fe20003800200 */
[----:B------:R-:W-:Y:S01]  /*1590*/  FADD R21, R17, R24 ;  /* 0x0000001811157221 */ /* 0x000fe20000000000 */
[----:B------:R-:W-:-:S04]  /*15a0*/  FMUL R22, R22, R22 ;  /* 0x0000001616167220 */ /* 0x000fc80000400000 */
[----:B------:R-:W-:-:S04]  /*15b0*/  FFMA R23, R23, R23, R22 ;  /* 0x0000001717177223 */ /* 0x000fc80000000016 */
[----:B------:R-:W-:Y:S01]  /*15c0*/  VIADD R12, R23, 0xf3000000 ;  /* 0xf3000000170c7836 */ /* 0x000fe20000000000 */
[----:B------:R0:W1:Y:S04]  /*15d0*/  MUFU.RSQ R0, R23 ;  /* 0x0000001700007308 */ /* 0x0000680000001400 */
[----:B------:R-:W-:-:S13]  /*15e0*/  ISETP.GT.U32.AND P0, PT, R12, 0x727fffff, PT ;  /* 0x727fffff0c00780c */ /* 0x000fda0003f04070 */
[----:B01----:R-:W-:Y:S05]  /*15f0*/  @!P0 BRA `(.L_x_146) ;  /* 0x0000000000148947 */ /* 0x003fea0003800000 */
[----:B------:R-:W-:Y:S02]  /*1600*/  MOV R0, R23 ;  /* 0x0000001700007202 */ /* 0x000fe40000000f00 */
[----:B------:R-:W-:-:S07]  /*1610*/  MOV R18, 0x1630 ;  /* 0x0000163000127802 */ /* 0x000fce0000000f00 */
[----:B------:R-:W-:Y:S05]  /*1620*/  CALL.REL.NOINC `($__internal_3_$__cuda_sm20_sqrt_rn_f32_slowpath) ;  /* 0x0000000800107944 */ /* 0x000fea0003c00000 */
[----:B------:R-:W-:Y:S01]  /*1630*/  IMAD.MOV.U32 R12, RZ, RZ, R0 ;  /* 0x000000ffff0c7224 */ /* 0x000fe200078e0000 */
[----:B------:R-:W-:Y:S06]  /*1640*/  BRA `(.L_x_147) ;  /* 0x0000000000107947 */ /* 0x000fec0003800000 */
.L_x_146:
[----:B------:R-:W-:Y:S01]  /*1650*/  FMUL.FTZ R12, R23, R0 ;  /* 0x00000000170c7220 */ /* 0x000fe20000410000 */
[----:B------:R-:W-:-:S03]  /*1660*/  FMUL.FTZ R0, R0, 0.5 ;  /* 0x3f00000000007820 */ /* 0x000fc60000410000 */
[----:B------:R-:W-:-:S04]  /*1670*/  FFMA R17, -R12, R12, R23 ;  /* 0x0000000c0c117223 */ /* 0x000fc80000000117 */
[----:B------:R-:W-:-:S07]  /*1680*/  FFMA R12, R17, R0, R12 ;  /* 0x00000000110c7223 */ /* 0x000fce000000000c */
.L_x_147:
[----:B------:R-:W-:Y:S05]  /*1690*/  BSYNC.RECONVERGENT B3 ;  /* 0x0000000000037941 */ /* 0x000fea0003800200 */
.L_x_145:
[----:B------:R-:W-:Y:S01]  /*16a0*/  R2UR UR4, R26 ;  /* 0x000000001a0472ca */ /* 0x000fe200000e0000 */
[----:B------:R-:W-:Y:S01]  /*16b0*/  FADD R12, R21, -R12 ;  /* 0x8000000c150c7221 */ /* 0x000fe20000000000 */
[----:B------:R-:W-:-:S13]  /*16c0*/  R2UR UR5, R27 ;  /* 0x000000001b0572ca */ /* 0x000fda00000e0000 */
[----:B------:R0:W-:Y:S01]  /*16d0*/  ST.E desc[UR4][R4.64], R11 ;  /* 0x0000000b04007985 */ /* 0x0001e2000c101904 */
[----:B------:R-:W-:Y:S05]  /*16e0*/  BRA `(.L_x_131) ;  /* 0x00000004005c7947 */ /* 0x000fea0003800000 */
.L_x_126:
[----:B------:R-:W0:Y:S01]  /*16f0*/  LDC.64 R18, c[0x0][0x388] ;  /* 0x0000e200ff127b82 */ /* 0x000e220000000a00 */
[----:B------:R-:W-:Y:S02]  /*1700*/  R2UR UR4, R26 ;  /* 0x000000001a0472ca */ /* 0x000fe400000e0000 */
[----:B------:R-:W-:-:S05]  /*1710*/  R2UR UR5, R27 ;  /* 0x000000001b0572ca */ /* 0x000fca00000e0000 */
[----:B------:R-:W1:Y:S01]  /*1720*/  LDC.64 R20, c[0x0][0x390] ;  /* 0x0000e400ff147b82 */ /* 0x000e620000000a00 */
[----:B0-----:R-:W-:-:S07]  /*1730*/  IMAD.WIDE R22, R9, 0x4, R18 ;  /* 0x0000000409167825 */ /* 0x001fce00078e0212 */
[----:B------:R-:W0:Y:S01]  /*1740*/  LDC.64 R18, c[0x0][0x398] ;  /* 0x0000e600ff127b82 */ /* 0x000e220000000a00 */
[----:B------:R-:W0:Y:S01]  /*1750*/  LDG.E R17, desc[UR4][R22.64] ;  /* 0x0000000416117981 */ /* 0x000e22000c1e1900 */
[C---:B------:R-:W-:Y:S02]  /*1760*/  R2UR UR8, R26.reuse ;  /* 0x000000001a0872ca */ /* 0x040fe400000e0000 */
[C---:B------:R-:W-:Y:S02]  /*1770*/  R2UR UR9, R27.reuse ;  /* 0x000000001b0972ca */ /* 0x040fe400000e0000 */
[C---:B------:R-:W-:Y:S02]  /*1780*/  R2UR UR10, R26.reuse ;  /* 0x000000001a0a72ca */ /* 0x040fe400000e0000 */
[----:B------:R-:W-:Y:S02]  /*1790*/  R2UR UR11, R27 ;  /* 0x000000001b0b72ca */ /* 0x000fe400000e0000 */
[----:B------:R-:W-:-:S02]  /*17a0*/  R2UR UR6, R26 ;  /* 0x000000001a0672ca */ /* 0x000fc400000e0000 */
[----:B------:R-:W-:-:S09]  /*17b0*/  R2UR UR7, R27 ;  /* 0x000000001b0772ca */ /* 0x000fd200000e0000 */
[----:B------:R-:W2:Y:S04]  /*17c0*/  LDG.E R29, desc[UR10][R2.64] ;  /* 0x0000000a021d7981 */ /* 0x000ea8000c1e1900 */
[----:B------:R-:W3:Y:S01]  /*17d0*/  LDG.E R25, desc[UR6][R6.64] ;  /* 0x0000000606197981 */ /* 0x000ee2000c1e1900 */
[----:B0-----:R-:W-:-:S04]  /*17e0*/  IMAD.WIDE R18, R17, 0x4, R18 ;  /* 0x0000000411127825 */ /* 0x001fc800078e0212 */
[----:B-1----:R-:W-:Y:S01]  /*17f0*/  IMAD.WIDE R20, R17, 0x4, R20 ;  /* 0x0000000411147825 */ /* 0x002fe200078e0214 */
[----:B------:R-:W2:Y:S05]  /*1800*/  LDG.E R12, desc[UR8][R18.64] ;  /* 0x00000008120c7981 */ /* 0x000eaa000c1e1900 */
        /* <DEDUP_REMOVED lines=13> */
[----:B------:R-:W-:Y:S01]  /*18e0*/  MOV R21, R0 ;  /* 0x0000000000157202 */ /* 0x000fe20000000f00 */
[----:B------:R-:W-:Y:S06]  /*18f0*/  BRA `(.L_x_150) ;  /* 0x0000000000107947 */ /* 0x000fec0003800000 */
.L_x_149:
[----:B-1----:R-:W-:Y:S01]  /*1900*/  FMUL.FTZ R21, R22, R23 ;  /* 0x0000001716157220 */ /* 0x002fe20000410000 */
[----:B------:R-:W-:-:S03]  /*1910*/  FMUL.FTZ R18, R23, 0.5 ;  /* 0x3f00000017127820 */ /* 0x000fc60000410000 */
[----:B------:R-:W-:-:S04]  /*1920*/  FFMA R0, -R21, R21, R22 ;  /* 0x0000001515007223 */ /* 0x000fc80000000116 */
[----:B------:R-:W-:-:S07]  /*1930*/  FFMA R21, R0, R18, R21 ;  /* 0x0000001200157223 */ /* 0x000fce0000000015 */
.L_x_150:
[----:B------:R-:W-:Y:S05]  /*1940*/  BSYNC.RECONVERGENT B3 ;  /* 0x0000000000037941 */ /* 0x000fea0003800200 */
.L_x_148:
[----:B------:R-:W0:Y:S01]  /*1950*/  LDC.64 R22, c[0x0][0x398] ;  /* 0x0000e600ff167b82 */ /* 0x000e220000000a00 */
[C---:B------:R-:W-:Y:S02]  /*1960*/  R2UR UR6, R26.reuse ;  /* 0x000000001a0672ca */ /* 0x040fe400000e0000 */
[C---:B------:R-:W-:Y:S02]  /*1970*/  R2UR UR7, R27.reuse ;  /* 0x000000001b0772ca */ /* 0x040fe400000e0000 */
[----:B------:R-:W-:Y:S02]  /*1980*/  R2UR UR4, R26 ;  /* 0x000000001a0472ca */ /* 0x000fe400000e0000 */
[----:B------:R-:W-:Y:S01]  /*1990*/  R2UR UR5, R27 ;  /* 0x000000001b0572ca */ /* 0x000fe200000e0000 */
[----:B------:R-:W1:Y:S08]  /*19a0*/  LDC.64 R18, c[0x0][0x390] ;  /* 0x0000e400ff127b82 */ /* 0x000e700000000a00 */
[----:B0-----:R-:W2:Y:S04]  /*19b0*/  LDG.E R22, desc[UR6][R22.64] ;  /* 0x0000000616167981 */ /* 0x001ea8000c1e1900 */
[----:B-1----:R-:W3:Y:S01]  /*19c0*/  LDG.E R24, desc[UR4][R18.64] ;  /* 0x0000000412187981 */ /* 0x002ee2000c1e1900 */
[----:B------:R-:W-:Y:S01]  /*19d0*/  BSSY.RECONVERGENT B3, `(.L_x_151) ;  /* 0x0000010000037945 */ /* 0x000fe20003800200 */
[----:B--2---:R-:W-:-:S04]  /*19e0*/  FADD R29, -R29, R22 ;  /* 0x000000161d1d7221 */ /* 0x004fc80000000100 */
[----:B------:R-:W-:Y:S01]  /*19f0*/  FMUL R0, R29, R29 ;  /* 0x0000001d1d007220 */ /* 0x000fe20000400000 */
[----:B---3--:R-:W-:-:S04]  /*1a00*/  FADD R25, -R25, R24 ;  /* 0x0000001819197221 */ /* 0x008fc80000000100 */
[----:B------:R-:W-:-:S04]  /*1a10*/  FFMA R0, R25, R25, R0 ;  /* 0x0000001919007223 */ /* 0x000fc80000000000 */
[----:B------:R-:W-:Y:S01]  /*1a20*/  VIADD R28, R0, 0xf3000000 ;  /* 0xf3000000001c7836 */ /* 0x000fe20000000000 */
[----:B------:R0:W1:Y:S04]  /*1a30*/  MUFU.RSQ R25, R0 ;  /* 0x0000000000197308 */ /* 0x0000680000001400 */
[----:B------:R-:W-:-:S13]  /*1a40*/  ISETP.GT.U32.AND P0, PT, R28, 0x727fffff, PT ;  /* 0x727fffff1c00780c */ /* 0x000fda0003f04070 */
[----:B01----:R-:W-:Y:S05]  /*1a50*/  @!P0 BRA `(.L_x_152) ;  /* 0x00000000000c8947 */ /* 0x003fea0003800000 */
[----:B------:R-:W-:-:S07]  /*1a60*/  MOV R18, 0x1a80 ;  /* 0x00001a8000127802 */ /* 0x000fce0000000f00 */
[----:B------:R-:W-:Y:S05]  /*1a70*/  CALL.REL.NOINC `($__internal_3_$__cuda_sm20_sqrt_rn_f32_slowpath) ;  /* 0x0000000000fc7944 */ /* 0x000fea0003c00000 */
[----:B------:R-:W-:Y:S05]  /*1a80*/  BRA `(.L_x_153) ;  /* 0x0000000000107947 */ /* 0x000fea0003800000 */
.L_x_152:
[----:B------:R-:W-:Y:S01]  /*1a90*/  FMUL.FTZ R19, R0, R25 ;  /* 0x0000001900137220 */ /* 0x000fe20000410000 */
[----:B------:R-:W-:-:S03]  /*1aa0*/  FMUL.FTZ R25, R25, 0.5 ;  /* 0x3f00000019197820 */ /* 0x000fc60000410000 */
[----:B------:R-:W-:-:S04]  /*1ab0*/  FFMA R0, -R19, R19, R0 ;  /* 0x0000001313007223 */ /* 0x000fc80000000100 */
[----:B------:R-:W-:-:S07]  /*1ac0*/  FFMA R0, R0, R25, R19 ;  /* 0x0000001900007223 */ /* 0x000fce0000000013 */
.L_x_153:
[----:B------:R-:W-:Y:S05]  /*1ad0*/  BSYNC.RECONVERGENT B3 ;  /* 0x0000000000037941 */ /* 0x000fea0003800200 */
.L_x_151:
        /* <DEDUP_REMOVED lines=10> */
[----:B------:R-:W-:Y:S01]  /*1b80*/  IMAD.MOV.U32 R0, RZ, RZ, R19 ;  /* 0x000000ffff007224 */ /* 0x000fe200078e0013 */
[----:B------:R-:W-:-:S07]  /*1b90*/  MOV R18, 0x1bb0 ;  /* 0x00001bb000127802 */ /* 0x000fce0000000f00 */
[----:B------:R-:W-:Y:S05]  /*1ba0*/  CALL.REL.NOINC `($__internal_3_$__cuda_sm20_sqrt_rn_f32_slowpath) ;  /* 0x0000000000b07944 */ /* 0x000fea0003c00000 */
[----:B------:R-:W-:Y:S01]  /*1bb0*/  MOV R12, R0 ;  /* 0x00000000000c7202 */ /* 0x000fe20000000f00 */
[----:B------:R-:W-:Y:S06]  /*1bc0*/  BRA `(.L_x_156) ;  /* 0x0000000000107947 */ /* 0x000fec0003800000 */
.L_x_155:
[----:B------:R-:W-:Y:S01]  /*1bd0*/  FMUL.FTZ R12, R19, R18 ;  /* 0x00000012130c7220 */ /* 0x000fe20000410000 */
[----:B------:R-:W-:-:S03]  /*1be0*/  FMUL.FTZ R0, R18, 0.5 ;  /* 0x3f00000012007820 */ /* 0x000fc60000410000 */
[----:B------:R-:W-:-:S04]  /*1bf0*/  FFMA R19, -R12, R12, R19 ;  /* 0x0000000c0c137223 */ /* 0x000fc80000000113 */
[----:B------:R-:W-:-:S07]  /*1c00*/  FFMA R12, R19, R0, R12 ;  /* 0x00000000130c7223 */ /* 0x000fce000000000c */
.L_x_156:
[----:B------:R-:W-:Y:S05]  /*1c10*/  BSYNC.RECONVERGENT B3 ;  /* 0x0000000000037941 */ /* 0x000fea0003800200 */
.L_x_154:
[----:B------:R-:W-:Y:S01]  /*1c20*/  R2UR UR4, R26 ;  /* 0x000000001a0472ca */ /* 0x000fe200000e0000 */
[----:B------:R-:W-:Y:S01]  /*1c30*/  FADD R12, R21, -R12 ;  /* 0x8000000c150c7221 */ /* 0x000fe20000000000 */
[----:B------:R-:W-:-:S13]  /*1c40*/  R2UR UR5, R27 ;  /* 0x000000001b0572ca */ /* 0x000fda00000e0000 */
[----:B------:R2:W-:Y:S02]  /*1c50*/  ST.E desc[UR4][R4.64], R17 ;  /* 0x0000001104007985 */ /* 0x0005e4000c101904 */
.L_x_131:
[----:B------:R-:W-:Y:S05]  /*1c60*/  BSYNC.RECONVERGENT B1 ;  /* 0x0000000000017941 */ /* 0x000fea0003800200 */
.L_x_125:
[----:B------:R-:W-:Y:S02]  /*1c70*/  R2UR UR4, R26 ;  /* 0x000000001a0472ca */ /* 0x000fe400000e0000 */
[----:B------:R-:W-:-:S13]  /*1c80*/  R2UR UR5, R27 ;  /* 0x000000001b0572ca */ /* 0x000fda00000e0000 */
[----:B------:R-:W3:Y:S01]  /*1c90*/  LDG.E.64 R18, desc[UR4][R14.64+0x18] ;  /* 0x000018040e127981 */ /* 0x000ee2000c1e1b00 */
[----:B------:R-:W-:-:S04]  /*1ca0*/  FADD R0, R13, R12 ;  /* 0x0000000c0d007221 */ /* 0x000fc80000000000 */
[----:B------:R-:W-:-:S04]  /*1cb0*/  FMUL R0, R0, 100 ;  /* 0x42c8000000007820 */ /* 0x000fc80000400000 */
[----:B------:R-:W3:Y:S02]  /*1cc0*/  F2I.S64.TRUNC R20, R0 ;  /* 0x0000000000147311 */ /* 0x000ee4000020d900 */
[----:B---3--:R-:W-:-:S04]  /*1cd0*/  ISETP.GE.U32.AND P0, PT, R20, R18, PT ;  /* 0x000000121400720c */ /* 0x008fc80003f06070 */
[----:B------:R-:W-:-:S13]  /*1ce0*/  ISETP.GE.AND.EX P0, PT, R21, R19, PT, P0 ;  /* 0x000000131500720c */ /* 0x000fda0003f06300 */
[----:B------:R-:W-:Y:S05]  /*1cf0*/  @P0 BRA `(.L_x_124) ;  /* 0x0000000000300947 */ /* 0x000fea0003800000 */
[C---:B------:R-:W-:Y:S02]  /*1d00*/  R2UR UR4, R26.reuse ;  /* 0x000000001a0472ca */ /* 0x040fe400000e0000 */
[C---:B------:R-:W-:Y:S02]  /*1d10*/  R2UR UR5, R27.reuse ;  /* 0x000000001b0572ca */ /* 0x040fe400000e0000 */
[C---:B------:R-:W-:Y:S02]  /*1d20*/  R2UR UR6, R26.reuse ;  /* 0x000000001a0672ca */ /* 0x040fe400000e0000 */
[C---:B------:R-:W-:Y:S02]  /*1d30*/  R2UR UR7, R27.reuse ;  /* 0x000000001b0772ca */ /* 0x040fe400000e0000 */
[----:B------:R-:W-:Y:S02]  /*1d40*/  R2UR UR8, R26 ;  /* 0x000000001a0872ca */ /* 0x000fe400000e0000 */
[----:B------:R-:W-:-:S05]  /*1d50*/  R2UR UR9, R27 ;  /* 0x000000001b0972ca */ /* 0x000fca00000e0000 */
[----:B------:R3:W-:Y:S04]  /*1d60*/  STG.E.64 desc[UR4][R14.64], R8 ;  /* 0x000000080e007986 */ /* 0x0007e8000c101b04 */
[----:B------:R3:W-:Y:S04]  /*1d70*/  STG.E desc[UR6][R14.64+0x8], R10 ;  /* 0x0000080a0e007986 */ /* 0x0007e8000c101906 */
[----:B--2---:R-:W2:Y:S04]  /*1d80*/  LD.E R17, desc[UR8][R4.64] ;  /* 0x0000000804117980 */ /* 0x004ea8000c101900 */
[----:B------:R3:W-:Y:S04]  /*1d90*/  STG.E.64 desc[UR8][R14.64+0x18], R20 ;  /* 0x000018140e007986 */ /* 0x0007e8000c101b08 */
[----:B------:R3:W-:Y:S04]  /*1da0*/  STG.E.64 desc[UR6][R14.64+0x10], R12 ;  /* 0x0000100c0e007986 */ /* 0x0007e8000c101b06 */
[----:B--2---:R3:W-:Y:S02]  /*1db0*/  STG.E desc[UR4][R14.64+0xc], R17 ;  /* 0x00000c110e007986 */ /* 0x0047e4000c101904 */
.L_x_124:
[----:B------:R-:W-:Y:S05]  /*1dc0*/  BSYNC.RECONVERGENT B2 ;  /* 0x0000000000027941 */ /* 0x000fea0003800200 */
.L_x_123:
[----:B------:R-:W4:Y:S01]  /*1dd0*/  LDCU UR4, c[0x0][0x3d0] ;  /* 0x00007a00ff0477ac */ /* 0x000f220008000800 */
[----:B---3--:R-:W-:-:S05]  /*1de0*/  VIADD R9, R9, 0x1 ;  /* 0x0000000109097836 */ /* 0x008fca0000000000 */
[----:B----4-:R-:W-:-:S13]  /*1df0*/  ISETP.NE.AND P0, PT, R9, UR4, PT ;  /* 0x0000000409007c0c */ /* 0x010fda000bf05270 */
[----:B------:R-:W-:Y:S05]  /*1e00*/  @P0 BRA `(.L_x_157) ;  /* 0xffffffe800ec0947 */ /* 0x000fea000383ffff */
.L_x_108:
[----:B------:R-:W-:Y:S05]  /*1e10*/  BSYNC.RECONVERGENT B0 ;  /* 0x0000000000007941 */ /* 0x000fea0003800200 */
.L_x_107:
[----:B------:R-:W-:-:S04]  /*1e20*/  MOV R0, 0x8 ;  /* 0x0000000800007802 */ /* 0x000fc80000000f00 */
[----:B------:R3:W4:Y:S03]  /*1e30*/  LDC.64 R2, c[0x4][R0] ;  /* 0x0100000000027b82 */ /* 0x0007260000000a00 */
[----:B------:R-:W-:-:S07]  /*1e40*/  LEPC R20, `(.L_x_158) ;  /* 0x000000001014794e */ /* 0x000fce0000000000 */
[----:B01234-:R-:W-:Y:S05]  /*1e50*/  CALL.ABS.NOINC R2 ;  /* 0x0000000002007343 */ /* 0x01ffea0003c00000 */
.L_x_158:
[----:B------:R-:W-:Y:S05]  /*1e60*/  EXIT ;  /* 0x000000000000794d */ /* 0x000fea0003800000 */
        .weak           $__internal_3_$__cuda_sm20_sqrt_rn_f32_slowpath
        .type           $__internal_3_$__cuda_sm20_sqrt_rn_f32_slowpath,@function
        .size           $__internal_3_$__cuda_sm20_sqrt_rn_f32_slowpath,(.L_x_202 - $__internal_3_$__cuda_sm20_sqrt_rn_f32_slowpath)
$__internal_3_$__cuda_sm20_sqrt_rn_f32_slowpath:
[----:B------:R-:W-:-:S13]  /*1e70*/  LOP3.LUT P0, RZ, R0, 0x7fffffff, RZ, 0xc0, !PT ;  /* 0x7fffffff00ff7812 */ /* 0x000fda000780c0ff */
[----:B------:R-:W-:Y:S01]  /*1e80*/  @!P0 MOV R19, R0 ;  /* 0x0000000000138202 */ /* 0x000fe20000000f00 */
[----:B------:R-:W-:Y:S06]  /*1e90*/  @!P0 BRA `(.L_x_159) ;  /* 0x0000000000408947 */ /* 0x000fec0003800000 */
[----:B------:R-:W-:-:S13]  /*1ea0*/  FSETP.GEU.FTZ.AND P0, PT, R0, RZ, PT ;  /* 0x000000ff0000720b */ /* 0x000fda0003f1e000 */
[----:B------:R-:W-:Y:S01]  /*1eb0*/  @!P0 IMAD.MOV.U32 R19, RZ, RZ, 0x7fffffff ;  /* 0x7fffffffff138424 */ /* 0x000fe200078e00ff */
        /* <DEDUP_REMOVED lines=10> */
[----:B------:R-:W-:-:S04]  /*1f60*/  @P0 FFMA R30, R31, R30, R28 ;  /* 0x0000001e1f1e0223 */ /* 0x000fc8000000001c */
[----:B------:R-:W-:Y:S01]  /*1f70*/  @P0 FFMA R30, R30, R19, R31 ;  /* 0x000000131e1e0223 */ /* 0x000fe2000000001f */
[----:B------:R-:W-:-:S03]  /*1f80*/  @!P0 MOV R19, R0 ;  /* 0x0000000000138202 */ /* 0x000fc60000000f00 */
[----:B------:R-:W-:-:S07]  /*1f90*/  @P0 FMUL.FTZ R19, R30, 2.3283064365386962891e-10 ;  /* 0x2f8000001e130820 */ /* 0x000fce0000410000 */
.L_x_159:
[----:B------:R-:W-:Y:S02]  /*1fa0*/  IMAD.MOV.U32 R0, RZ, RZ, R19 ;  /* 0x000000ffff007224 */ /* 0x000fe400078e0013 */
[----:B------:R-:W-:-:S04]  /*1fb0*/  HFMA2 R19, -RZ, RZ, 0, 0 ;  /* 0x00000000ff137431 */ /* 0x000fc800000001ff */
[----:B------:R-:W-:Y:S05]  /*1fc0*/  RET.REL.NODEC R18 `(_Z15relocate_kernelPiS_PfS0_S_S_iiS_P13relocate_dataS_i) ;  /* 0xffffffe0120c7950 */ /* 0x000fea0003c3ffff */
.L_x_160:
        /* <DEDUP_REMOVED lines=11> */
.L_x_202:


//--------------------- .text._Z9init_swapP9swap_datai --------------------------
	.section	.text._Z9init_swapP9swap_datai,"ax",@progbits
	.align	128
        .global         _Z9init_swapP9swap_datai
        .type           _Z9init_swapP9swap_datai,@function
        .size           _Z9init_swapP9swap_datai,(.L_x_212 - _Z9init_swapP9swap_datai)
        .other          _Z9init_swapP9swap_datai,@"STO_CUDA_ENTRY STV_DEFAULT"
_Z9init_swapP9swap_datai:
.text._Z9init_swapP9swap_datai:
        /* <DEDUP_REMOVED lines=13> */
.L_x_161:
        /* <DEDUP_REMOVED lines=11> */
.L_x_212:


//--------------------- .text._Z17inter_swap_kernelPiS_PfS0_S_S_iiS_P9swap_dataS_i --------------------------
	.section	.text._Z17inter_swap_kernelPiS_PfS0_S_S_iiS_P9swap_dataS_i,"ax",@progbits
	.align	128
        .global         _Z17inter_swap_kernelPiS_PfS0_S_S_iiS_P9swap_dataS_i
        .type           _Z17inter_swap_kernelPiS_PfS0_S_S_iiS_P9swap_dataS_i,@function
        .size           _Z17inter_swap_kernelPiS_PfS0_S_S_iiS_P9swap_dataS_i,(.L_x_203 - _Z17inter_swap_kernelPiS_PfS0_S_S_iiS_P9swap_dataS_i)
        .other          _Z17inter_swap_kernelPiS_PfS0_S_S_iiS_P9swap_dataS_i,@"STO_CUDA_ENTRY STV_DEFAULT"
_Z17inter_swap_kernelPiS_PfS0_S_S_iiS_P9swap_dataS_i:
.text._Z17inter_swap_kernelPiS_PfS0_S_S_iiS_P9swap_dataS_i:
[----:B------:R-:W-:Y:S01]  /*0000*/  LDC R1, c[0x0][0x37c] ;  /* 0x0000df00ff017b82 */ /* 0x000fe20000000800 */
[----:B------:R-:W0:Y:S07]  /*0010*/  S2R R22, SR_TID.X ;  /* 0x0000000000167919 */ /* 0x000e2e0000002100 */
[----:B------:R-:W0:Y:S01]  /*0020*/  S2UR UR4, SR_CTAID.X ;  /* 0x00000000000479c3 */ /* 0x000e220000002500 */
[----:B------:R-:W1:Y:S07]  /*0030*/  LDCU UR5, c[0x0][0x3b4] ;  /* 0x00007680ff0577ac */ /* 0x000e6e0008000800 */
[----:B------:R-:W0:Y:S02]  /*0040*/  LDC R3, c[0x0][0x360] ;  /* 0x0000d800ff037b82 */ /* 0x000e240000000800 */
[----:B0-----:R-:W-:-:S05]  /*0050*/  IMAD R22, R3, UR4, R22 ;  /* 0x0000000403167c24 */ /* 0x001fca000f8e0216 */
[----:B-1----:R-:W-:-:S04]  /*0060*/  ISETP.GE.AND P0, PT, R22, UR5, PT ;  /* 0x0000000516007c0c */ /* 0x002fc8000bf06270 */
[----:B------:R-:W-:-:S13]  /*0070*/  ISETP.LT.OR P0, PT, R22, 0x1, P0 ;  /* 0x000000011600780c */ /* 0x000fda0000701670 */
[----:B------:R-:W-:Y:S05]  /*0080*/  @P0 EXIT ;  /* 0x000000000000094d */ /* 0x000fea0003800000 */
[----:B------:R-:W0:Y:S01]  /*0090*/  LDC.64 R16, c[0x0][0x3c8] ;  /* 0x0000f200ff107b82 */ /* 0x000e220000000a00 */
[----:B------:R-:W1:Y:S01]  /*00a0*/  LDCU.64 UR4, c[0x0][0x358] ;  /* 0x00006b00ff0477ac */ /* 0x000e620008000a00 */
[----:B------:R-:W2:Y:S06]  /*00b0*/  LDCU UR6, c[0x0][0x3b0] ;  /* 0x00007600ff0677ac */ /* 0x000eac0008000800 */
[----:B------:R-:W3:Y:S08]  /*00c0*/  LDC.64 R6, c[0x0][0x3b8] ;  /* 0x0000ee00ff067b82 */ /* 0x000ef00000000a00 */
[----:B------:R-:W4:Y:S01]  /*00d0*/  LDC.64 R4, c[0x0][0x3a8] ;  /* 0x0000ea00ff047b82 */ /* 0x000f220000000a00 */
[----:B0-----:R-:W-:-:S07]  /*00e0*/  IMAD.WIDE.U32 R16, R22, 0x4, R16 ;  /* 0x0000000416107825 */ /* 0x001fce00078e0010 */
[----:B------:R-:W0:Y:S01]  /*00f0*/  LDC.64 R40, c[0x0][0x3a0] ;  /* 0x0000e800ff287b82 */ /* 0x000e220000000a00 */
[----:B-1----:R-:W3:Y:S01]  /*0100*/  LDG.E R16, desc[UR4][R16.64] ;  /* 0x0000000410107981 */ /* 0x002ee2000c1e1900 */
[----:B0-----:R-:W-:-:S05]  /*0110*/  IMAD.WIDE.U32 R40, R22, 0x4, R40 ;  /* 0x0000000416287825 */ /* 0x001fca00078e0028 */
[----:B------:R-:W2:Y:S01]  /*0120*/  LDG.E R3, desc[UR4][R40.64] ;  /* 0x0000000428037981 */ /* 0x000ea2000c1e1900 */
[----:B---3--:R-:W-:-:S06]  /*0130*/  IMAD.WIDE R6, R16, 0x4, R6 ;  /* 0x0000000410067825 */ /* 0x008fcc00078e0206 */
[----:B------:R-:W3:Y:S01]  /*0140*/  LDG.E R6, desc[UR4][R6.64] ;  /* 0x0000000406067981 */ /* 0x000ee2000c1e1900 */
[----:B----4-:R-:W-:-:S06]  /*0150*/  IMAD.WIDE R4, R16, 0x4, R4 ;  /* 0x0000000410047825 */ /* 0x010fcc00078e0204 */
[----:B------:R-:W2:Y:S01]  /*0160*/  LDG.E R4, desc[UR4][R4.64] ;  /* 0x0000000404047981 */ /* 0x000ea2000c1e1900 */
[----:B---3--:R-:W-:Y:S02]  /*0170*/  ISETP.GE.AND P0, PT, R6, 0x2, PT ;  /* 0x000000020600780c */ /* 0x008fe40003f06270 */
[----:B--2---:R-:W-:-:S11]  /*0180*/  IADD3 R3, PT, PT, -R4, UR6, R3 ;  /* 0x0000000604037c10 */ /* 0x004fd6000fffe103 */
[----:B------:R-:W-:Y:S05]  /*0190*/  @!P0 EXIT ;  /* 0x000000000000894d */ /* 0x000fea0003800000 */
[----:B------:R-:W0:Y:S02]  /*01a0*/  LDC.64 R4, c[0x0][0x388] ;  /* 0x0000e200ff047b82 */ /* 0x000e240000000a00 */
[----:B0-----:R-:W-:-:S06]  /*01b0*/  IMAD.WIDE R4, R16, 0x4, R4 ;  /* 0x0000000410047825 */ /* 0x001fcc00078e0204 */
[----:B------:R-:W2:Y:S01]  /*01c0*/  LDG.E R5, desc[UR4][R4.64] ;  /* 0x0000000404057981 */ /* 0x000ea2000c1e1900 */
[----:B------:R-:W-:Y:S01]  /*01d0*/  BSSY.RECONVERGENT B0, `(.L_x_162) ;  /* 0x0000014000007945 */ /* 0x000fe20003800200 */
[----:B--2---:R-:W-:-:S13]  /*01e0*/  ISETP.NE.AND P0, PT, R22, R5, PT ;  /* 0x000000051600720c */ /* 0x004fda0003f05270 */
[----:B------:R-:W-:Y:S05]  /*01f0*/  @!P0 BRA `(.L_x_163) ;  /* 0x0000000000348947 */ /* 0x000fea0003800000 */
[----:B------:R-:W0:Y:S01]  /*0200*/  LDC.64 R8, c[0x0][0x380] ;  /* 0x0000e000ff087b82 */ /* 0x000e220000000a00 */
[----:B------:R-:W-:Y:S01]  /*0210*/  BSSY.RECONVERGENT B1, `(.L_x_164) ;  /* 0x0000008000017945 */ /* 0x000fe20003800200 */
[----:B------:R-:W-:-:S07]  /*0220*/  MOV R11, R5 ;  /* 0x00000005000b7202 */ /* 0x000fce0000000f00 */
.L_x_165:
[----:B0-----:R-:W-:Y:S01]  /*0230*/  IMAD.WIDE R6, R11, 0x4, R8 ;  /* 0x000000040b067825 */ /* 0x001fe200078e0208 */
[----:B------:R-:W-:Y:S02]  /*0240*/  SHF.R.S32.HI R5, RZ, 0x1f, R11 ;  /* 0x0000001fff057819 */ /* 0x000fe4000001140b */
[----:B------:R-:W-:Y:S02]  /*0250*/  MOV R4, R11 ;  /* 0x0000000b00047202 */ /* 0x000fe40000000f00 */
[----:B------:R-:W2:Y:S02]  /*0260*/  LDG.E R11, desc[UR4][R6.64] ;  /* 0x00000004060b7981 */ /* 0x000ea4000c1e1900 */
[----:B--2---:R-:W-:-:S13]  /*0270*/  ISETP.NE.AND P0, PT, R11, R22, PT ;  /* 0x000000160b00720c */ /* 0x004fda0003f05270 */
[----:B------:R-:W-:Y:S05]  /*0280*/  @P0 BRA `(.L_x_165) ;  /* 0xfffffffc00e80947 */ /* 0x000fea000383ffff */
[----:B------:R-:W-:Y:S05]  /*0290*/  BSYNC.RECONVERGENT B1 ;  /* 0x0000000000017941 */ /* 0x000fea0003800200 */
.L_x_164:
[----:B------:R-:W-:-:S06]  /*02a0*/  IMAD.WIDE.U32 R6, R22, 0x4, R8 ;  /* 0x0000000416067825 */ /* 0x000fcc00078e0008 */
[----:B------:R0:W5:Y:S01]  /*02b0*/  LDG.E R7, desc[UR4][R6.64] ;  /* 0x0000000406077981 */ /* 0x000162000c1e1900 */
[----:B------:R-:W-:Y:S05]  /*02c0*/  BRA `(.L_x_166) ;  /* 0x0000000000107947 */ /* 0x000fea0003800000 */
.L_x_163:
[----:B------:R-:W0:Y:S02]  /*02d0*/  LDC.64 R4, c[0x0][0x380] ;  /* 0x0000e000ff047b82 */ /* 0x000e240000000a00 */
[----:B0-----:R-:W-:-:S06]  /*02e0*/  IMAD.WIDE.U32 R6, R22, 0x4, R4 ;  /* 0x0000000416067825 */ /* 0x001fcc00078e0004 */
[----:B------:R1:W5:Y:S01]  /*02f0*/  LDG.E R7, desc[UR4][R6.64] ;  /* 0x0000000406077981 */ /* 0x000362000c1e1900 */
[----:B------:R-:W-:-:S07]  /*0300*/  CS2R R4, SRZ ;  /* 0x0000000000047805 */ /* 0x000fce000001ff00 */
.L_x_166:
[----:B------:R-:W-:Y:S05]  /*0310*/  BSYNC.RECONVERGENT B0 ;  /* 0x0000000000007941 */ /* 0x000fea0003800200 */
.L_x_162:
[----:B------:R-:W2:Y:S01]  /*0320*/  LDCU UR6, c[0x0][0x3d0] ;  /* 0x00007a00ff0677ac */ /* 0x000ea20008000800 */
[----:B------:R-:W-:-:S04]  /*0330*/  IADD3 R17, PT, PT, R16, 0x1, RZ ;  /* 0x0000000110117810 */ /* 0x000fc80007ffe0ff */
[----:B--2---:R-:W-:-:S13]  /*0340*/  ISETP.GE.AND P0, PT, R17, UR6, PT ;  /* 0x0000000611007c0c */ /* 0x004fda000bf06270 */
[----:B------:R-:W-:Y:S05]  /*0350*/  @P0 EXIT ;  /* 0x000000000000094d */ /* 0x000fea0003800000 */
[----:B------:R-:W2:Y:S01]  /*0360*/  LDC.64 R38, c[0x0][0x398] ;  /* 0x0000e600ff267b82 */ /* 0x000ea20000000a00 */
[----:B------:R-:W3:Y:S01]  /*0370*/  LDCU.128 UR8, c[0x0][0x390] ;  /* 0x00007200ff0877ac */ /* 0x000ee20008000c00 */
[C---:B------:R-:W-:Y:S02]  /*0380*/  SHF.L.U32 R14, R4.reuse, 0x2, RZ ;  /* 0x00000002040e7819 */ /* 0x040fe400000006ff */
[----:B------:R-:W-:Y:S01]  /*0390*/  SHF.L.U64.HI R4, R4, 0x2, R5 ;  /* 0x0000000204047819 */ /* 0x000fe20000010205 */
[----:B------:R-:W4:Y:S03]  /*03a0*/  LDCU UR6, c[0x0][0x3b0] ;  /* 0x00007600ff0677ac */ /* 0x000f260008000800 */
[----:B------:R-:W0:Y:S08]  /*03b0*/  LDC.64 R18, c[0x0][0x390] ;  /* 0x0000e400ff127b82 */ /* 0x000e300000000a00 */
[----:B------:R-:W1:Y:S01]  /*03c0*/  LDC.64 R36, c[0x0][0x3c0] ;  /* 0x0000f000ff247b82 */ /* 0x000e620000000a00 */
[----:B---3--:R-:W-:-:S02]  /*03d0*/  IADD3 R12, P0, PT, R14, UR8, RZ ;  /* 0x000000080e0c7c10 */ /* 0x008fc4000ff1e0ff */
[----:B------:R-:W-:Y:S02]  /*03e0*/  IADD3 R14, P1, PT, R14, UR10, RZ ;  /* 0x0000000a0e0e7c10 */ /* 0x000fe4000ff3e0ff */
[C---:B------:R-:W-:Y:S01]  /*03f0*/  IADD3.X R13, PT, PT, R4.reuse, UR9, RZ, P0, !PT ;  /* 0x00000009040d7c10 */ /* 0x040fe200087fe4ff */
[----:B--2--5:R-:W-:Y:S01]  /*0400*/  IMAD.WIDE R20, R7, 0x4, R38 ;  /* 0x0000000407147825 */ /* 0x024fe200078e0226 */
[----:B------:R-:W-:-:S03]  /*0410*/  IADD3.X R15, PT, PT, R4, UR11, RZ, P1, !PT ;  /* 0x0000000b040f7c10 */ /* 0x000fc60008ffe4ff */
[----:B------:R-:W-:-:S04]  /*0420*/  IMAD.WIDE.U32 R38, R22, 0x4, R38 ;  /* 0x0000000416267825 */ /* 0x000fc800078e0026 */
[----:B0-----:R-:W-:-:S04]  /*0430*/  IMAD.WIDE R18, R7, 0x4, R18 ;  /* 0x0000000407127825 */ /* 0x001fc800078e0212 */
[----:B-1--4-:R-:W-:-:S07]  /*0440*/  IMAD.WIDE.U32 R36, R22, 0x20, R36 ;  /* 0x0000002016247825 */ /* 0x012fce00078e0024 */
.L_x_196:
[----:B------:R-:W0:Y:S02]  /*0450*/  LDC.64 R4, c[0x0][0x3b8] ;  /* 0x0000ee00ff047b82 */ /* 0x000e240000000a00 */
[----:B0-----:R-:W-:-:S06]  /*0460*/  IMAD.WIDE R4, R17, 0x4, R4 ;  /* 0x0000000411047825 */ /* 0x001fcc00078e0204 */
[----:B------:R-:W2:Y:S01]  /*0470*/  LDG.E R4, desc[UR4][R4.64] ;  /* 0x0000000404047981 */ /* 0x000ea2000c1e1900 */
[----:B------:R-:W-:Y:S01]  /*0480*/  BSSY.RECONVERGENT B0, `(.L_x_167) ;  /* 0x00000df000007945 */ /* 0x000fe20003800200 */
[----:B--2---:R-:W-:-:S13]  /*0490*/  ISETP.GE.AND P0, PT, R4, 0x2, PT ;  /* 0x000000020400780c */ /* 0x004fda0003f06270 */
[----:B------:R-:W-:Y:S05]  /*04a0*/  @!P0 BRA `(.L_x_168) ;  /* 0x0000000c00708947 */ /* 0x000fea0003800000 */
[----:B------:R-:W0:Y:S02]  /*04b0*/  LDC.64 R4, c[0x0][0x388] ;  /* 0x0000e200ff047b82 */ /* 0x000e240000000a00 */
[----:B0-----:R-:W-:-:S05]  /*04c0*/  IMAD.WIDE R4, R17, 0x4, R4 ;  /* 0x0000000411047825 */ /* 0x001fca00078e0204 */
[----:B------:R-:W2:Y:S02]  /*04d0*/  LDG.E R2, desc[UR4][R4.64] ;  /* 0x0000000404027981 */ /* 0x000ea4000c1e1900 */
[----:B--2---:R-:W-:-:S13]  /*04e0*/  ISETP.NE.AND P0, PT, R2, RZ, PT ;  /* 0x000000ff0200720c */ /* 0x004fda0003f05270 */
[----:B------:R-:W-:Y:S05]  /*04f0*/  @!P0 BRA `(.L_x_168) ;  /* 0x0000000c005c8947 */ /* 0x000fea0003800000 */
[----:B------:R-:W-:-:S07]  /*0500*/  HFMA2 R23, -RZ, RZ, 0, 0 ;  /* 0x00000000ff177431 */ /* 0x000fce00000001ff */
.L_x_195:
[----:B0-----:R-:W0:Y:S01]  /*0510*/  LDC.64 R4, c[0x0][0x3a0] ;  /* 0x0000e800ff047b82 */ /* 0x001e220000000a00 */
[----:B------:R-:W2:Y:S07]  /*0520*/  LDG.E R9, desc[UR4][R40.64] ;  /* 0x0000000428097981 */ /* 0x000eae000c1e1900 */
[----:B------:R-:W1:Y:S08]  /*0530*/  LDC.64 R6, c[0x0][0x3a8] ;  /* 0x0000ea00ff067b82 */ /* 0x000e700000000a00 */
[----:B------:R-:W3:Y:S01]  /*0540*/  LDC.64 R24, c[0x0][0x380] ;  /* 0x0000e000ff187b82 */ /* 0x000ee20000000a00 */
[----:B0-----:R-:W-:-:S06]  /*0550*/  IMAD.WIDE R4, R2, 0x4, R4 ;  /* 0x0000000402047825 */ /* 0x001fcc00078e0204 */
[----:B------:R-:W4:Y:S01]  /*0560*/  LDG.E R4, desc[UR4][R4.64] ;  /* 0x0000000404047981 */ /* 0x000f22000c1e1900 */
[----:B-1----:R-:W-:-:S06]  /*0570*/  IMAD.WIDE R6, R17, 0x4, R6 ;  /* 0x0000000411067825 */ /* 0x002fcc00078e0206 */
[----:B------:R-:W5:Y:S01]  /*0580*/  LDG.E R7, desc[UR4][R6.64] ;  /* 0x0000000406077981 */ /* 0x000f62000c1e1900 */
[----:B---3--:R-:W-:-:S05]  /*0590*/  IMAD.WIDE R24, R2, 0x4, R24 ;  /* 0x0000000402187825 */ /* 0x008fca00078e0218 */
[----:B------:R-:W3:Y:S01]  /*05a0*/  LDG.E R0, desc[UR4][R24.64] ;  /* 0x0000000418007981 */ /* 0x000ee2000c1e1900 */
[----:B------:R-:W-:Y:S01]  /*05b0*/  BSSY.RECONVERGENT B1, `(.L_x_169) ;  /* 0x00000c9000017945 */ /* 0x000fe20003800200 */
[----:B------:R-:W-:Y:S02]  /*05c0*/  MOV R26, R23 ;  /* 0x00000017001a7202 */ /* 0x000fe40000000f00 */
[----:B------:R-:W-:Y:S02]  /*05d0*/  MOV R23, R2 ;  /* 0x0000000200177202 */ /* 0x000fe40000000f00 */
[----:B----4-:R-:W-:Y:S02]  /*05e0*/  ISETP.GT.AND P0, PT, R4, R3, PT ;  /* 0x000000030400720c */ /* 0x010fe40003f04270 */
[----:B-----5:R-:W-:-:S04]  /*05f0*/  IADD3 R8, PT, PT, -R7, UR6, R4 ;  /* 0x0000000607087c10 */ /* 0x020fc8000fffe104 */
[----:B--2---:R-:W-:Y:S02]  /*0600*/  ISETP.GT.OR P0, PT, R9, R8, P0 ;  /* 0x000000080900720c */ /* 0x004fe40000704670 */
[----:B---3--:R-:W-:-:S11]  /*0610*/  MOV R2, R0 ;  /* 0x0000000000027202 */ /* 0x008fd60000000f00 */
[----:B------:R-:W-:Y:S05]  /*0620*/  @P0 BRA `(.L_x_170) ;  /* 0x0000000c00040947 */ /* 0x000fea0003800000 */
[----:B------:R-:W0:Y:S01]  /*0630*/  LDC.64 R8, c[0x0][0x398] ;  /* 0x0000e600ff087b82 */ /* 0x000e220000000a00 */
[----:B------:R-:W2:Y:S04]  /*0640*/  LDG.E R32, desc[UR4][R14.64] ;  /* 0x000000040e207981 */ /* 0x000ea8000c1e1900 */
[----:B------:R-:W3:Y:S03]  /*0650*/  LDG.E R29, desc[UR4][R12.64] ;  /* 0x000000040c1d7981 */ /* 0x000ee6000c1e1900 */
[----:B------:R-:W1:Y:S01]  /*0660*/  LDC.64 R4, c[0x0][0x390] ;  /* 0x0000e400ff047b82 */ /* 0x000e620000000a00 */
[----:B0-----:R-:W-:-:S05]  /*0670*/  IMAD.WIDE R8, R23, 0x4, R8 ;  /* 0x0000000417087825 */ /* 0x001fca00078e0208 */
        /* <DEDUP_REMOVED lines=14> */
[----:B-1----:R-:W-:Y:S05]  /*0760*/  CALL.REL.NOINC `($__internal_4_$__cuda_sm20_sqrt_rn_f32_slowpath) ;  /* 0x0000000800d87944 */ /* 0x002fea0003c00000 */
[----:B------:R-:W-:Y:S01]  /*0770*/  MOV R31, R9 ;  /* 0x00000009001f7202 */ /* 0x000fe20000000f00 */
[----:B------:R-:W-:Y:S06]  /*0780*/  BRA `(.L_x_173) ;  /* 0x0000000000107947 */ /* 0x000fec0003800000 */
.L_x_172:
[----:B-1----:R-:W-:Y:S01]  /*0790*/  FMUL.FTZ R31, R10, R11 ;  /* 0x0000000b0a1f7220 */ /* 0x002fe20000410000 */
[----:B------:R-:W-:-:S03]  /*07a0*/  FMUL.FTZ R4, R11, 0.5 ;  /* 0x3f0000000b047820 */ /* 0x000fc60000410000 */
[----:B------:R-:W-:-:S04]  /*07b0*/  FFMA R0, -R31, R31, R10 ;  /* 0x0000001f1f007223 */ /* 0x000fc8000000010a */
[----:B------:R-:W-:-:S07]  /*07c0*/  FFMA R31, R0, R4, R31 ;  /* 0x00000004001f7223 */ /* 0x000fce000000001f */
.L_x_173:
[----:B------:R-:W-:Y:S05]  /*07d0*/  BSYNC.RECONVERGENT B2 ;  /* 0x0000000000027941 */ /* 0x000fea0003800200 */
.L_x_171:
[----:B------:R-:W2:Y:S04]  /*07e0*/  LDG.E R30, desc[UR4][R20.64] ;  /* 0x00000004141e7981 */ /* 0x000ea8000c1e1900 */
        /* <DEDUP_REMOVED lines=12> */
[----:B------:R-:W-:Y:S05]  /*08b0*/  CALL.REL.NOINC `($__internal_4_$__cuda_sm20_sqrt_rn_f32_slowpath) ;  /* 0x0000000800847944 */ /* 0x000fea0003c00000 */
[----:B------:R-:W-:Y:S01]  /*08c0*/  MOV R0, R9 ;  /* 0x0000000900007202 */ /* 0x000fe20000000f00 */
[----:B------:R-:W-:Y:S06]  /*08d0*/  BRA `(.L_x_176) ;  /* 0x0000000000107947 */ /* 0x000fec0003800000 */
.L_x_175:
[----:B------:R-:W-:Y:S01]  /*08e0*/  FMUL.FTZ R0, R5, R4 ;  /* 0x0000000405007220 */ /* 0x000fe20000410000 */
[----:B------:R-:W-:-:S03]  /*08f0*/  FMUL.FTZ R4, R4, 0.5 ;  /* 0x3f00000004047820 */ /* 0x000fc60000410000 */
[----:B------:R-:W-:-:S04]  /*0900*/  FFMA R5, -R0, R0, R5 ;  /* 0x0000000000057223 */ /* 0x000fc80000000105 */
[----:B------:R-:W-:-:S07]  /*0910*/  FFMA R0, R5, R4, R0 ;  /* 0x0000000405007223 */ /* 0x000fce0000000000 */
.L_x_176:
[----:B------:R-:W-:Y:S05]  /*0920*/  BSYNC.RECONVERGENT B2 ;  /* 0x0000000000027941 */ /* 0x000fea0003800200 */
.L_x_174:
[----:B------:R-:W0:Y:S01]  /*0930*/  LDC.64 R8, c[0x0][0x390] ;  /* 0x0000e400ff087b82 */ /* 0x000e220000000a00 */
[----:B------:R-:W2:Y:S01]  /*0940*/  LDG.E R5, desc[UR4][R38.64] ;  /* 0x0000000426057981 */ /* 0x000ea2000c1e1900 */
[----:B0-----:R-:W-:-:S05]  /*0950*/  IMAD.WIDE.U32 R8, R22, 0x4, R8 ;  /* 0x0000000416087825 */ /* 0x001fca00078e0008 */
        /* <DEDUP_REMOVED lines=16> */
.L_x_178:
[----:B-1----:R-:W-:Y:S01]  /*0a60*/  FMUL.FTZ R29, R32, R11 ;  /* 0x0000000b201d7220 */ /* 0x002fe20000410000 */
[----:B------:R-:W-:-:S03]  /*0a70*/  FMUL.FTZ R8, R11, 0.5 ;  /* 0x3f0000000b087820 */ /* 0x000fc60000410000 */
[----:B------:R-:W-:-:S04]  /*0a80*/  FFMA R0, -R29, R29, R32 ;  /* 0x0000001d1d007223 */ /* 0x000fc80000000120 */
[----:B------:R-:W-:-:S07]  /*0a90*/  FFMA R29, R0, R8, R29 ;  /* 0x00000008001d7223 */ /* 0x000fce000000001d */
.L_x_179:
[----:B------:R-:W-:Y:S05]  /*0aa0*/  BSYNC.RECONVERGENT B2 ;  /* 0x0000000000027941 */ /* 0x000fea0003800200 */
.L_x_177:
        /* <DEDUP_REMOVED lines=14> */
.L_x_181:
[----:B------:R-:W-:Y:S01]  /*0b90*/  FMUL.FTZ R0, R9, R8 ;  /* 0x0000000809007220 */ /* 0x000fe20000410000 */
[----:B------:R-:W-:-:S03]  /*0ba0*/  FMUL.FTZ R8, R8, 0.5 ;  /* 0x3f00000008087820 */ /* 0x000fc60000410000 */
[----:B------:R-:W-:-:S04]  /*0bb0*/  FFMA R9, -R0, R0, R9 ;  /* 0x0000000000097223 */ /* 0x000fc80000000109 */
[----:B------:R-:W-:-:S07]  /*0bc0*/  FFMA R0, R9, R8, R0 ;  /* 0x0000000809007223 */ /* 0x000fce0000000000 */
.L_x_182:
[----:B------:R-:W-:Y:S05]  /*0bd0*/  BSYNC.RECONVERGENT B2 ;  /* 0x0000000000027941 */ /* 0x000fea0003800200 */
.L_x_180:
[----:B------:R-:W0:Y:S08]  /*0be0*/  LDC.64 R10, c[0x0][0x398] ;  /* 0x0000e600ff0a7b82 */ /* 0x000e300000000a00 */
[----:B------:R-:W1:Y:S01]  /*0bf0*/  LDC.64 R8, c[0x0][0x390] ;  /* 0x0000e400ff087b82 */ /* 0x000e620000000a00 */
[----:B0-----:R-:W-:-:S05]  /*0c00*/  IMAD.WIDE R10, R26, 0x4, R10 ;  /* 0x000000041a0a7825 */ /* 0x001fca00078e020a */
[----:B------:R-:W2:Y:S01]  /*0c10*/  LDG.E R30, desc[UR4][R10.64] ;  /* 0x000000040a1e7981 */ /* 0x000ea2000c1e1900 */
[----:B-1----:R-:W-:-:S05]  /*0c20*/  IMAD.WIDE R8, R26, 0x4, R8 ;  /* 0x000000041a087825 */ /* 0x002fca00078e0208 */
[----:B------:R-:W3:Y:S01]  /*0c30*/  LDG.E R27, desc[UR4][R8.64] ;  /* 0x00000004081b7981 */ /* 0x000ee2000c1e1900 */
[----:B------:R-:W-:Y:S01]  /*0c40*/  FADD R0, R0, R29 ;  /* 0x0000001d00007221 */ /* 0x000fe20000000000 */
[----:B------:R-:W-:Y:S01]  /*0c50*/  BSSY.RECONVERGENT B2, `(.L_x_183) ;  /* 0x0000013000027945 */ /* 0x000fe20003800200 */
[----:B--2---:R-:W-:-:S04]  /*0c60*/  FADD R26, -R5, R30 ;  /* 0x0000001e051a7221 */ /* 0x004fc80000000100 */
[----:B------:R-:W-:Y:S01]  /*0c70*/  FMUL R33, R26, R26 ;  /* 0x0000001a1a217220 */ /* 0x000fe20000400000 */
[----:B---3--:R-:W-:-:S04]  /*0c80*/  FADD R28, -R4, R27 ;  /* 0x0000001b041c7221 */ /* 0x008fc80000000100 */
[----:B------:R-:W-:-:S04]  /*0c90*/  FFMA R28, R28, R28, R33 ;  /* 0x0000001c1c1c7223 */ /* 0x000fc80000000021 */
[----:B------:R0:W1:Y:S01]  /*0ca0*/  MUFU.RSQ R33, R28 ;  /* 0x0000001c00217308 */ /* 0x0000620000001400 */
[----:B------:R-:W-:-:S04]  /*0cb0*/  IADD3 R26, PT, PT, R28, -0xd000000, RZ ;  /* 0xf30000001c1a7810 */ /* 0x000fc80007ffe0ff */
[----:B------:R-:W-:Y:S01]  /*0cc0*/  ISETP.GT.U32.AND P0, PT, R26, 0x727fffff, PT ;  /* 0x727fffff1a00780c */ /* 0x000fe20003f04070 */
[----:B------:R-:W-:-:S12]  /*0cd0*/  FADD R26, R31, -R0 ;  /* 0x800000001f1a7221 */ /* 0x000fd80000000000 */
[----:B01----:R-:W-:Y:S05]  /*0ce0*/  @!P0 BRA `(.L_x_184) ;  /* 0x0000000000148947 */ /* 0x003fea0003800000 */
[----:B------:R-:W-:Y:S02]  /*0cf0*/  MOV R0, R28 ;  /* 0x0000001c00007202 */ /* 0x000fe40000000f00 */
[----:B------:R-:W-:-:S07]  /*0d00*/  MOV R8, 0xd20 ;  /* 0x00000d2000087802 */ /* 0x000fce0000000f00 */
[----:B------:R-:W-:Y:S05]  /*0d10*/  CALL.REL.NOINC `($__internal_4_$__cuda_sm20_sqrt_rn_f32_slowpath) ;  /* 0x00000004006c7944 */ /* 0x000fea0003c00000 */
[----:B------:R-:W-:Y:S01]  /*0d20*/  MOV R29, R9 ;  /* 0x00000009001d7202 */ /* 0x000fe20000000f00 */
[----:B------:R-:W-:Y:S06]  /*0d30*/  BRA `(.L_x_185) ;  /* 0x0000000000107947 */ /* 0x000fec0003800000 */
.L_x_184:
[----:B------:R-:W-:Y:S01]  /*0d40*/  FMUL.FTZ R29, R28, R33 ;  /* 0x000000211c1d7220 */ /* 0x000fe20000410000 */
[----:B------:R-:W-:-:S03]  /*0d50*/  FMUL.FTZ R0, R33, 0.5 ;  /* 0x3f00000021007820 */ /* 0x000fc60000410000 */
[----:B------:R-:W-:-:S04]  /*0d60*/  FFMA R28, -R29, R29, R28 ;  /* 0x0000001d1d1c7223 */ /* 0x000fc8000000011c */
[----:B------:R-:W-:-:S07]  /*0d70*/  FFMA R29, R28, R0, R29 ;  /* 0x000000001c1d7223 */ /* 0x000fce000000001d */
.L_x_185:
[----:B------:R-:W-:Y:S05]  /*0d80*/  BSYNC.RECONVERGENT B2 ;  /* 0x0000000000027941 */ /* 0x000fea0003800200 */
.L_x_183:
[----:B------:R-:W0:Y:S08]  /*0d90*/  LDC.64 R10, c[0x0][0x398] ;  /* 0x0000e600ff0a7b82 */ /* 0x000e300000000a00 */
        /* <DEDUP_REMOVED lines=17> */
[----:B------:R-:W-:Y:S05]  /*0eb0*/  BRA `(.L_x_188) ;  /* 0x0000000000107947 */ /* 0x000fea0003800000 */
.L_x_187:
[----:B------:R-:W-:Y:S01]  /*0ec0*/  FMUL.FTZ R9, R28, R5 ;  /* 0x000000051c097220 */ /* 0x000fe20000410000 */
[----:B------:R-:W-:-:S03]  /*0ed0*/  FMUL.FTZ R4, R5, 0.5 ;  /* 0x3f00000005047820 */ /* 0x000fc60000410000 */
[----:B------:R-:W-:-:S04]  /*0ee0*/  FFMA R0, -R9, R9, R28 ;  /* 0x0000000909007223 */ /* 0x000fc8000000011c */
[----:B------:R-:W-:-:S07]  /*0ef0*/  FFMA R9, R0, R4, R9 ;  /* 0x0000000400097223 */ /* 0x000fce0000000009 */
.L_x_188:
[----:B------:R-:W-:Y:S05]  /*0f00*/  BSYNC.RECONVERGENT B2 ;  /* 0x0000000000027941 */ /* 0x000fea0003800200 */
.L_x_186:
[----:B------:R-:W-:Y:S01]  /*0f10*/  FADD R30, -R7, R30 ;  /* 0x0000001e071e7221 */ /* 0x000fe20000000100 */
[----:B------:R-:W-:Y:S01]  /*0f20*/  FADD R27, -R6, R27 ;  /* 0x0000001b061b7221 */ /* 0x000fe20000000100 */
[----:B------:R-:W-:Y:S02]  /*0f30*/  BSSY.RECONVERGENT B2, `(.L_x_189) ;  /* 0x0000011000027945 */ /* 0x000fe40003800200 */
[----:B------:R-:W-:-:S04]  /*0f40*/  FMUL R30, R30, R30 ;  /* 0x0000001e1e1e7220 */ /* 0x000fc80000400000 */
[----:B------:R-:W-:Y:S01]  /*0f50*/  FFMA R5, R27, R27, R30 ;  /* 0x0000001b1b057223 */ /* 0x000fe2000000001e */
[----:B------:R-:W-:-:S03]  /*0f60*/  FADD R27, R9, R29 ;  /* 0x0000001d091b7221 */ /* 0x000fc60000000000 */
        /* <DEDUP_REMOVED lines=9> */
.L_x_190:
[----:B------:R-:W-:Y:S01]  /*1000*/  FMUL.FTZ R4, R5, R0 ;  /* 0x0000000005047220 */ /* 0x000fe20000410000 */
[----:B------:R-:W-:-:S03]  /*1010*/  FMUL.FTZ R0, R0, 0.5 ;  /* 0x3f00000000007820 */ /* 0x000fc60000410000 */
[----:B------:R-:W-:-:S04]  /*1020*/  FFMA R5, -R4, R4, R5 ;  /* 0x0000000404057223 */ /* 0x000fc80000000105 */
[----:B------:R-:W-:-:S07]  /*1030*/  FFMA R4, R5, R0, R4 ;  /* 0x0000000005047223 */ /* 0x000fce0000000004 */
.L_x_191:
[----:B------:R-:W-:Y:S05]  /*1040*/  BSYNC.RECONVERGENT B2 ;  /* 0x0000000000027941 */ /* 0x000fea0003800200 */
.L_x_189:
        /* <DEDUP_REMOVED lines=9> */
[----:B------:R-:W-:-:S07]  /*10e0*/  MOV R8, 0x1100 ;  /* 0x0000110000087802 */ /* 0x000fce0000000f00 */
[----:B------:R-:W-:Y:S05]  /*10f0*/  CALL.REL.NOINC `($__internal_4_$__cuda_sm20_sqrt_rn_f32_slowpath) ;  /* 0x0000000000747944 */ /* 0x000fea0003c00000 */
[----:B------:R-:W-:Y:S05]  /*1100*/  BRA `(.L_x_194) ;  /* 0x0000000000107947 */ /* 0x000fea0003800000 */
.L_x_193:
[----:B------:R-:W-:Y:S01]  /*1110*/  FMUL.FTZ R9, R0, R5 ;  /* 0x0000000500097220 */ /* 0x000fe20000410000 */
[----:B------:R-:W-:-:S03]  /*1120*/  FMUL.FTZ R5, R5, 0.5 ;  /* 0x3f00000005057820 */ /* 0x000fc60000410000 */
[----:B------:R-:W-:-:S04]  /*1130*/  FFMA R0, -R9, R9, R0 ;  /* 0x0000000909007223 */ /* 0x000fc80000000100 */
[----:B------:R-:W-:-:S07]  /*1140*/  FFMA R9, R0, R5, R9 ;  /* 0x0000000500097223 */ /* 0x000fce0000000009 */
.L_x_194:
[----:B------:R-:W-:Y:S05]  /*1150*/  BSYNC.RECONVERGENT B2 ;  /* 0x0000000000027941 */ /* 0x000fea0003800200 */
.L_x_192:
[----:B------:R-:W2:Y:S01]  /*1160*/  LDG.E.64 R6, desc[UR4][R36.64+0x18] ;  /* 0x0000180424067981 */ /* 0x000ea2000c1e1b00 */
[----:B------:R-:W-:-:S04]  /*1170*/  FADD R4, R9, R4 ;  /* 0x0000000409047221 */ /* 0x000fc80000000000 */
[----:B------:R-:W-:-:S04]  /*1180*/  FADD R27, R27, -R4 ;  /* 0x800000041b1b7221 */ /* 0x000fc80000000000 */
[----:B------:R-:W-:-:S04]  /*1190*/  FADD R0, R26, R27 ;  /* 0x0000001b1a007221 */ /* 0x000fc80000000000 */
[----:B------:R-:W-:-:S04]  /*11a0*/  FMUL R0, R0, 100 ;  /* 0x42c8000000007820 */ /* 0x000fc80000400000 */
[----:B------:R-:W2:Y:S02]  /*11b0*/  F2I.S64.TRUNC R4, R0 ;  /* 0x0000000000047311 */ /* 0x000ea4000020d900 */
[----:B--2---:R-:W-:-:S04]  /*11c0*/  ISETP.GE.U32.AND P0, PT, R4, R6, PT ;  /* 0x000000060400720c */ /* 0x004fc80003f06070 */
[----:B------:R-:W-:-:S13]  /*11d0*/  ISETP.GE.AND.EX P0, PT, R5, R7, PT, P0 ;  /* 0x000000070500720c */ /* 0x000fda0003f06300 */
[----:B------:R-:W-:Y:S05]  /*11e0*/  @P0 BRA `(.L_x_170) ;  /* 0x0000000000140947 */ /* 0x000fea0003800000 */
[----:B------:R0:W-:Y:S04]  /*11f0*/  STG.E.64 desc[UR4][R36.64+0x10], R26 ;  /* 0x0000101a24007986 */ /* 0x0001e8000c101b04 */
[----:B------:R0:W-:Y:S04]  /*1200*/  STG.E.64 desc[UR4][R36.64+0x18], R4 ;  /* 0x0000180424007986 */ /* 0x0001e8000c101b04 */
[----:B------:R0:W-:Y:S04]  /*1210*/  STG.E.64 desc[UR4][R36.64], R16 ;  /* 0x0000001024007986 */ /* 0x0001e8000c101b04 */
[----:B------:R0:W-:Y:S04]  /*1220*/  STG.E.64 desc[UR4][R36.64+0x8], R22 ;  /* 0x0000081624007986 */ /* 0x0001e8000c101b04 */
[----:B------:R0:W5:Y:S02]  /*1230*/  LDG.E R2, desc[UR4][R24.64] ;  /* 0x0000000418027981 */ /* 0x000164000c1e1900 */
.L_x_170:
[----:B------:R-:W-:Y:S05]  /*1240*/  BSYNC.RECONVERGENT B1 ;  /* 0x0000000000017941 */ /* 0x000fea0003800200 */
.L_x_169:
[----:B-----5:R-:W-:-:S13]  /*1250*/  ISETP.NE.AND P0, PT, R2, RZ, PT ;  /* 0x000000ff0200720c */ /* 0x020fda0003f05270 */
[----:B------:R-:W-:Y:S05]  /*1260*/  @P0 BRA `(.L_x_195) ;  /* 0xfffffff000a80947 */ /* 0x000fea000383ffff */
.L_x_168:
[----:B------:R-:W-:Y:S05]  /*1270*/  BSYNC.RECONVERGENT B0 ;  /* 0x0000000000007941 */ /* 0x000fea0003800200 */
.L_x_167:
[----:B------:R-:W1:Y:S01]  /*1280*/  LDCU UR7, c[0x0][0x3d0] ;  /* 0x00007a00ff0777ac */ /* 0x000e620008000800 */
[----:B0-----:R-:W-:-:S04]  /*1290*/  IADD3 R17, PT, PT, R17, 0x1, RZ ;  /* 0x0000000111117810 */ /* 0x001fc80007ffe0ff */
[----:B-1----:R-:W-:-:S13]  /*12a0*/  ISETP.NE.AND P0, PT, R17, UR7, PT ;  /* 0x0000000711007c0c */ /* 0x002fda000bf05270 */
[----:B------:R-:W-:Y:S05]  /*12b0*/  @P0 BRA `(.L_x_196) ;  /* 0xfffffff000640947 */ /* 0x000fea000383ffff */
[----:B------:R-:W-:Y:S05]  /*12c0*/  EXIT ;  /* 0x000000000000794d */ /* 0x000fea0003800000 */
        .weak           $__internal_4_$__cuda_sm20_sqrt_rn_f32_slowpath
        .type           $__internal_4_$__cuda_sm20_sqrt_rn_f32_slowpath,@function
        .size           $__internal_4_$__cuda_sm20_sqrt_rn_f32_slowpath,(.L_x_203 - $__internal_4_$__cuda_sm20_sqrt_rn_f32_slowpath)
$__internal_4_$__cuda_sm20_sqrt_rn_f32_slowpath:
        /* <DEDUP_REMOVED lines=19> */
.L_x_197:
[----:B------:R-:W-:Y:S01]  /*1400*/  HFMA2 R11, -RZ, RZ, 0, 0 ;  /* 0x00000000ff0b7431 */ /* 0x000fe200000001ff */
[----:B------:R-:W-:-:S04]  /*1410*/  MOV R10, R8 ;  /* 0x00000008000a7202 */ /* 0x000fc80000000f00 */
[----:B------:R-:W-:Y:S05]  /*1420*/  RET.REL.NODEC R10 `(_Z17inter_swap_kernelPiS_PfS0_S_S_iiS_P9swap_dataS_i) ;  /* 0xffffffe80af47950 */ /* 0x000fea0003c3ffff */
.L_x_198:
        /* <DEDUP_REMOVED lines=13> */
.L_x_203:


//--------------------- .nv.shared.reserved.0     --------------------------
	.section	.nv.shared.reserved.0,"aw",@nobits
	.weak		__nv_reservedSMEM_offset_0_alias
	.size		__nv_reservedSMEM_offset_0_alias, 0, 64
	.other		__nv_reservedSMEM_offset_0_alias,@"STO_CUDA_RESERVED_SHARED STV_DEFAULT"
__nv_reservedSMEM_offset_0_alias:
	.zero		0
	.zero		64


//--------------------- .nv.constant0._Z7init_orP9orOptDatai --------------------------
	.section	.nv.constant0._Z7init_orP9orOptDatai,"a",@progbits
	.sectionflags	@""
	.align	4
.nv.constant0._Z7init_orP9orOptDatai:
	.zero		908


//--------------------- .nv.constant0._Z13or_opt_kernelPiS_PfS0_lP9orOptDataS_S_ --------------------------
	.section	.nv.constant0._Z13or_opt_kernelPiS_PfS0_lP9orOptDataS_S_,"a",@progbits
	.sectionflags	@""
	.align	4
.nv.constant0._Z13or_opt_kernelPiS_PfS0_lP9orOptDataS_S_:
	.zero		960


//--------------------- .nv.constant0._Z8init_twoP10twoOptDatai --------------------------
	.section	.nv.constant0._Z8init_twoP10twoOptDatai,"a",@progbits
	.sectionflags	@""
	.align	4
.nv.constant0._Z8init_twoP10twoOptDatai:
	.zero		908


//--------------------- .nv.constant0._Z14two_opt_kernelPiS_PfS0_lP10twoOptDataS_S_ --------------------------
	.section	.nv.constant0._Z14two_opt_kernelPiS_PfS0_lP10twoOptDataS_S_,"a",@progbits
	.sectionflags	@""
	.align	4
.nv.constant0._Z14two_opt_kernelPiS_PfS0_lP10twoOptDataS_S_:
	.zero		960


//--------------------- .nv.constant0._Z10init_threeP12threeOptDatai --------------------------
	.section	.nv.constant0._Z10init_threeP12threeOptDatai,"a",@progbits
	.sectionflags	@""
	.align	4
.nv.constant0._Z10init_threeP12threeOptDatai:
	.zero		908


//--------------------- .nv.constant0._Z16three_opt_kernelPiS_PfS0_lP12threeOptDataS_S_ --------------------------
	.section	.nv.constant0._Z16three_opt_kernelPiS_PfS0_lP12threeOptDataS_S_,"a",@progbits
	.sectionflags	@""
	.align	4
.nv.constant0._Z16three_opt_kernelPiS_PfS0_lP12threeOptDataS_S_:
	.zero		960


//--------------------- .nv.constant0._Z13init_relocateP13relocate_datai --------------------------
	.section	.nv.constant0._Z13init_relocateP13relocate_datai,"a",@progbits
	.sectionflags	@""
	.align	4
.nv.constant0._Z13init_relocateP13relocate_datai:
	.zero		908


//--------------------- .nv.constant0._Z15relocate_kernelPiS_PfS0_S_S_iiS_P13relocate_dataS_i --------------------------
	.section	.nv.constant0._Z15relocate_kernelPiS_PfS0_S_S_iiS_P13relocate_dataS_i,"a",@progbits
	.sectionflags	@""
	.align	4
.nv.constant0._Z15relocate_kernelPiS_PfS0_S_S_iiS_P13relocate_dataS_i:
	.zero		980


//--------------------- .nv.constant0._Z9init_swapP9swap_datai --------------------------
	.section	.nv.constant0._Z9init_swapP9swap_datai,"a",@progbits
	.sectionflags	@""
	.align	4
.nv.constant0._Z9init_swapP9swap_datai:
	.zero		908


//--------------------- .nv.constant0._Z17inter_swap_kernelPiS_PfS0_S_S_iiS_P9swap_dataS_i --------------------------
	.section	.nv.constant0._Z17inter_swap_kernelPiS_PfS0_S_S_iiS_P9swap_dataS_i,"a",@progbits
	.sectionflags	@""
	.align	4
.nv.constant0._Z17inter_swap_kernelPiS_PfS0_S_S_iiS_P9swap_dataS_i:
	.zero		980


//--------------------- SYMBOLS --------------------------

	.type		.nv.reservedSmem.offset0,@object
	.size		.nv.reservedSmem.offset0,0x4
	.type		malloc,@function
	.type		free,@function
